	.target	sm_90a

	.elftype	@"ET_EXEC"


//--------------------- .note.nv.tkinfo           --------------------------
	.section	.note.nv.tkinfo,"",@"SHT_NOTE"
	.sectionflags	@"SHF_NOTE_NV_TKINFO"
	.tkinfo
        /*0018*/ 	.word	0x00000002
        /*0030*/ 	.string	""
        /*0030*/ 	.string	"ptxas"
        /*0030*/ 	.string	"Cuda compilation tools, release 13.0, V13.0.88"
        /*0030*/ 	.string	"Build cuda_13.0.r13.0/compiler.36424714_0"
        /*0030*/ 	.string	"-arch sm_90a -m 64 "



//--------------------- .note.nv.cuinfo           --------------------------
	.section	.note.nv.cuinfo,"",@"SHT_NOTE"
	.sectionflags	@"SHF_NOTE_NV_CUINFO"
        /*0018*/ 	.short	0x0002
        /*001a*/ 	.short	0x005a
        /*001c*/ 	.short	0x0082
	.zero		2


//--------------------- .nv.info                  --------------------------
	.section	.nv.info,"",@"SHT_CUDA_INFO"
	.align	4


	//----- nvinfo : EIATTR_REGCOUNT
	.align		4
        /*0000*/ 	.byte	0x04, 0x2f
        /*0002*/ 	.short	(.L_15 - .L_14)
	.align		4
.L_14:
        /*0004*/ 	.word	index@(_ZN7cutlass13device_kernelINS_4gemm6kernel13GemmUniversalIN4cute5tupleIJiiiiEEENS1_10collective13CollectiveMmaINS1_34MainloopSm90TmaGmmaWarpSpecializedILi5ENS5_IJNS4_1CILi1EEESB_SB_EEENS1_35KernelTmaWarpSpecializedCooperativeEEENS5_IJNSA_ILi128EEENSA_ILi512EEENSA_ILi32EEEEEENS_10bfloat16_tENS5_IJlSB_lEEESJ_SK_NS4_8TiledMMAINS4_8MMA_AtomIJNS4_4SM904GMMA28MMA_64x256x16_F32BF16BF16_SSILNSO_5MajorE0ELSQ_0ELNSO_7ScaleInE1ELSR_1EEEEEENS4_6LayoutINS5_IJNSA_ILi2EEESB_SB_EEENS5_IJSB_NSA_ILi0EEESX_EEEEENS5_IJNS4_10UnderscoreES10_S10_EEEEENS4_13SM90_TMA_LOADENS4_14ComposedLayoutINS4_7SwizzleILi2ELi4ELi3EEENS4_18smem_ptr_flag_bitsILi16EEENSU_INS5_IJNSA_ILi8EEESH_EEENS5_IJSH_SB_EEEEEEEvNS4_8identityES13_S1D_vS1E_EENS_8epilogue10collective6detail29Sm90TmaWarpSpecializedAdapterINS1H_15DefaultEpilogueISJ_SK_SK_NS1G_6thread17LinearCombinationISJ_Li1EffLNS1L_9ScaleType4KindE0ELNS_15FloatRoundStyleE2ESJ_EENS1_15EpilogueDefaultEEEEEvvEEEEvNT_6ParamsE)
        /*0008*/ 	.word	0x000000a8


	//----- nvinfo : EIATTR_FRAME_SIZE
	.align		4
.L_15:
        /*000c*/ 	.byte	0x04, 0x11
        /*000e*/ 	.short	(.L_17 - .L_16)
	.align		4
.L_16:
        /*0010*/ 	.word	index@(_ZN7cutlass13device_kernelINS_4gemm6kernel13GemmUniversalIN4cute5tupleIJiiiiEEENS1_10collective13CollectiveMmaINS1_34MainloopSm90TmaGmmaWarpSpecializedILi5ENS5_IJNS4_1CILi1EEESB_SB_EEENS1_35KernelTmaWarpSpecializedCooperativeEEENS5_IJNSA_ILi128EEENSA_ILi512EEENSA_ILi32EEEEEENS_10bfloat16_tENS5_IJlSB_lEEESJ_SK_NS4_8TiledMMAINS4_8MMA_AtomIJNS4_4SM904GMMA28MMA_64x256x16_F32BF16BF16_SSILNSO_5MajorE0ELSQ_0ELNSO_7ScaleInE1ELSR_1EEEEEENS4_6LayoutINS5_IJNSA_ILi2EEESB_SB_EEENS5_IJSB_NSA_ILi0EEESX_EEEEENS5_IJNS4_10UnderscoreES10_S10_EEEEENS4_13SM90_TMA_LOADENS4_14ComposedLayoutINS4_7SwizzleILi2ELi4ELi3EEENS4_18smem_ptr_flag_bitsILi16EEENSU_INS5_IJNSA_ILi8EEESH_EEENS5_IJSH_SB_EEEEEEEvNS4_8identityES13_S1D_vS1E_EENS_8epilogue10collective6detail29Sm90TmaWarpSpecializedAdapterINS1H_15DefaultEpilogueISJ_SK_SK_NS1G_6thread17LinearCombinationISJ_Li1EffLNS1L_9ScaleType4KindE0ELNS_15FloatRoundStyleE2ESJ_EENS1_15EpilogueDefaultEEEEEvvEEEEvNT_6ParamsE)
        /*0014*/ 	.word	0x000004c8


	//----- nvinfo : EIATTR_MIN_STACK_SIZE
	.align		4
.L_17:
        /*0018*/ 	.byte	0x04, 0x12
        /*001a*/ 	.short	(.L_19 - .L_18)
	.align		4
.L_18:
        /*001c*/ 	.word	index@(_ZN7cutlass13device_kernelINS_4gemm6kernel13GemmUniversalIN4cute5tupleIJiiiiEEENS1_10collective13CollectiveMmaINS1_34MainloopSm90TmaGmmaWarpSpecializedILi5ENS5_IJNS4_1CILi1EEESB_SB_EEENS1_35KernelTmaWarpSpecializedCooperativeEEENS5_IJNSA_ILi128EEENSA_ILi512EEENSA_ILi32EEEEEENS_10bfloat16_tENS5_IJlSB_lEEESJ_SK_NS4_8TiledMMAINS4_8MMA_AtomIJNS4_4SM904GMMA28MMA_64x256x16_F32BF16BF16_SSILNSO_5MajorE0ELSQ_0ELNSO_7ScaleInE1ELSR_1EEEEEENS4_6LayoutINS5_IJNSA_ILi2EEESB_SB_EEENS5_IJSB_NSA_ILi0EEESX_EEEEENS5_IJNS4_10UnderscoreES10_S10_EEEEENS4_13SM90_TMA_LOADENS4_14ComposedLayoutINS4_7SwizzleILi2ELi4ELi3EEENS4_18smem_ptr_flag_bitsILi16EEENSU_INS5_IJNSA_ILi8EEESH_EEENS5_IJSH_SB_EEEEEEEvNS4_8identityES13_S1D_vS1E_EENS_8epilogue10collective6detail29Sm90TmaWarpSpecializedAdapterINS1H_15DefaultEpilogueISJ_SK_SK_NS1G_6thread17LinearCombinationISJ_Li1EffLNS1L_9ScaleType4KindE0ELNS_15FloatRoundStyleE2ESJ_EENS1_15EpilogueDefaultEEEEEvvEEEEvNT_6ParamsE)
        /*0020*/ 	.word	0x000004c8
.L_19:


//--------------------- .nv.compat                --------------------------
	.section	.nv.compat,"",@"SHT_CUDA_COMPAT_INFO"
	.align	4
        /*0000*/ 	.byte	0x02, 0x09, 0x01, 0x00, 0x02, 0x02, 0x04, 0x00, 0x02, 0x05, 0x05, 0x00, 0x03, 0x07, 0x01, 0x01
        /*0010*/ 	.byte	0x02, 0x03, 0x01, 0x00, 0x02, 0x06, 0x01, 0x00, 0x04, 0x0b, 0x08, 0x00, 0x00, 0x00, 0x00, 0x00
        /*0020*/ 	.byte	0x00, 0x00, 0x00, 0x00


//--------------------- .nv.info._ZN7cutlass13device_kernelINS_4gemm6kernel13GemmUniversalIN4cute5tupleIJiiiiEEENS1_10collective13CollectiveMmaINS1_34MainloopSm90TmaGmmaWarpSpecializedILi5ENS5_IJNS4_1CILi1EEESB_SB_EEENS1_35KernelTmaWarpSpecializedCooperativeEEENS5_IJNSA_ILi128EEENSA_ILi512EEENSA_ILi32EEEEEENS_10bfloat16_tENS5_IJlSB_lEEESJ_SK_NS4_8TiledMMAINS4_8MMA_AtomIJNS4_4SM904GMMA28MMA_64x256x16_F32BF16BF16_SSILNSO_5MajorE0ELSQ_0ELNSO_7ScaleInE1ELSR_1EEEEEENS4_6LayoutINS5_IJNSA_ILi2EEESB_SB_EEENS5_IJSB_NSA_ILi0EEESX_EEEEENS5_IJNS4_10UnderscoreES10_S10_EEEEENS4_13SM90_TMA_LOADENS4_14ComposedLayoutINS4_7SwizzleILi2ELi4ELi3EEENS4_18smem_ptr_flag_bitsILi16EEENSU_INS5_IJNSA_ILi8EEESH_EEENS5_IJSH_SB_EEEEEEEvNS4_8identityES13_S1D_vS1E_EENS_8epilogue10collective6detail29Sm90TmaWarpSpecializedAdapterINS1H_15DefaultEpilogueISJ_SK_SK_NS1G_6thread17LinearCombinationISJ_Li1EffLNS1L_9ScaleType4KindE0ELNS_15FloatRoundStyleE2ESJ_EENS1_15EpilogueDefaultEEEEEvvEEEEvNT_6ParamsE --------------------------
	.section	.nv.info._ZN7cutlass13device_kernelINS_4gemm6kernel13GemmUniversalIN4cute5tupleIJiiiiEEENS1_10collective13CollectiveMmaINS1_34MainloopSm90TmaGmmaWarpSpecializedILi5ENS5_IJNS4_1CILi1EEESB_SB_EEENS1_35KernelTmaWarpSpecializedCooperativeEEENS5_IJNSA_ILi128EEENSA_ILi512EEENSA_ILi32EEEEEENS_10bfloat16_tENS5_IJlSB_lEEESJ_SK_NS4_8TiledMMAINS4_8MMA_AtomIJNS4_4SM904GMMA28MMA_64x256x16_F32BF16BF16_SSILNSO_5MajorE0ELSQ_0ELNSO_7ScaleInE1ELSR_1EEEEEENS4_6LayoutINS5_IJNSA_ILi2EEESB_SB_EEENS5_IJSB_NSA_ILi0EEESX_EEEEENS5_IJNS4_10UnderscoreES10_S10_EEEEENS4_13SM90_TMA_LOADENS4_14ComposedLayoutINS4_7SwizzleILi2ELi4ELi3EEENS4_18smem_ptr_flag_bitsILi16EEENSU_INS5_IJNSA_ILi8EEESH_EEENS5_IJSH_SB_EEEEEEEvNS4_8identityES13_S1D_vS1E_EENS_8epilogue10collective6detail29Sm90TmaWarpSpecializedAdapterINS1H_15DefaultEpilogueISJ_SK_SK_NS1G_6thread17LinearCombinationISJ_Li1EffLNS1L_9ScaleType4KindE0ELNS_15FloatRoundStyleE2ESJ_EENS1_15EpilogueDefaultEEEEEvvEEEEvNT_6ParamsE,"",@"SHT_CUDA_INFO"
	.sectionflags	@""
	.align	4


	//----- nvinfo : EIATTR_CUDA_API_VERSION
	.align		4
        /*0000*/ 	.byte	0x04, 0x37
        /*0002*/ 	.short	(.L_21 - .L_20)
.L_20:
        /*0004*/ 	.word	0x00000082


	//----- nvinfo : EIATTR_KPARAM_INFO
	.align		4
.L_21:
        /*0008*/ 	.byte	0x04, 0x17
        /*000a*/ 	.short	(.L_23 - .L_22)
.L_22:
        /*000c*/ 	.word	0x00000000
        /*0010*/ 	.short	0x0000
        /*0012*/ 	.short	0x0070
        /*0014*/ 	.byte	0x00, 0xf0, 0x01, 0x10


	//----- nvinfo : EIATTR_SPARSE_MMA_MASK
	.align		4
.L_23:
        /*0018*/ 	.byte	0x03, 0x50
        /*001a*/ 	.short	0x0000


	//----- nvinfo : EIATTR_MAXREG_COUNT
	.align		4
        /*001c*/ 	.byte	0x03, 0x1b
        /*001e*/ 	.short	0x00a8


	//----- nvinfo : EIATTR_NUM_BARRIERS
	.align		4
        /*0020*/ 	.byte	0x02, 0x4c
        /*0022*/ 	.byte	0x01
	.zero		1


	//----- nvinfo : EIATTR_EXTERNS
	.align		4
        /*0024*/ 	.byte	0x04, 0x0f
        /*0026*/ 	.short	(.L_25 - .L_24)


	//   ....[0]....
	.align		4
.L_24:
        /*0028*/ 	.word	index@(__assertfail)


	//----- nvinfo : EIATTR_ANNOTATIONS
	.align		4
.L_25:
        /*002c*/ 	.byte	0x04, 0x55
        /*002e*/ 	.short	(.L_27 - .L_26)


	//   ....[0]....
.L_26:
        /*0030*/ 	.word	0x00000001
        /*0034*/ 	.byte	0xc0, 0x05, 0x00, 0x00, 0x01, 0x00, 0x00, 0x00, 0xd0, 0x05, 0x00, 0x00, 0x01, 0x00, 0x00, 0x00
        /* <DEDUP_REMOVED lines=393> */
        /*18d4*/ 	.byte	0x80, 0x67, 0x01, 0x00


	//----- nvinfo : EIATTR_MERCURY_ISA_VERSION
	.align		4
.L_27:
        /*18d8*/ 	.byte	0x03, 0x5f
        /*18da*/ 	.short	0x0101


	//----- nvinfo : EIATTR_INT_WARP_WIDE_INSTR_OFFSETS
	.align		4
        /*18dc*/ 	.byte	0x04, 0x31
        /*18de*/ 	.short	(.L_29 - .L_28)


	//   ....[0]....
.L_28:
        /*18e0*/ 	.word	0x000003f0


	//   ....[1]....
        /*18e4*/ 	.word	0x00000400


	//   ....[2]....
        /*18e8*/ 	.word	0x00000500


	//----- nvinfo : EIATTR_COOP_GROUP_MASK_REGIDS
	.align		4
.L_29:
        /*18ec*/ 	.byte	0x04, 0x29
        /*18ee*/ 	.short	(.L_31 - .L_30)


	//   ....[0]....
.L_30:
        /*18f0*/ 	.word	0xffffffff


	//   ....[1]....
        /*18f4*/ 	.word	0xffffffff


	//   ....[2]....
        /*18f8*/ 	.word	0xffffffff


	//   ....[3]....
        /*18fc*/ 	.word	0xffffffff


	//   ....[4]....
        /*1900*/ 	.word	0xffffffff


	//----- nvinfo : EIATTR_COOP_GROUP_INSTR_OFFSETS
	.align		4
.L_31:
        /*1904*/ 	.byte	0x04, 0x28
        /*1906*/ 	.short	(.L_33 - .L_32)


	//   ....[0]....
.L_32:
        /*1908*/ 	.word	0x00000070


	//   ....[1]....
        /*190c*/ 	.word	0x00000080


	//   ....[2]....
        /*1910*/ 	.word	0x00000140


	//   ....[3]....
        /*1914*/ 	.word	0x000002f0


	//   ....[4]....
        /*1918*/ 	.word	0x00001000


	//----- nvinfo : EIATTR_REG_RECONFIG
	.align		4
.L_33:
        /*191c*/ 	.byte	0x01, 0x54
	.zero		2


	//----- nvinfo : EIATTR_SYSCALL_OFFSETS
	.align		4
        /*1920*/ 	.byte	0x04, 0x46
        /*1922*/ 	.short	(.L_35 - .L_34)


	//   ....[0]....
.L_34:
        /*1924*/ 	.word	0x000011b0


	//----- nvinfo : EIATTR_MBARRIER_INSTR_OFFSETS
	.align		4
.L_35:
        /*1928*/ 	.byte	0x04, 0x39
        /*192a*/ 	.short	(.L_37 - .L_36)


	//   ....[0]....
.L_36:
        /*192c*/ 	.word	0x00000240
        /*1930*/ 	.word	0x000000ff
        /*1934*/ 	.word	0x00000000
        /*1938*/ 	.short	0x0100
        /*193a*/ 	.byte	0x08
	.zero		1


	//   ....[1]....
        /*193c*/ 	.word	0x00000250
        /*1940*/ 	.word	0x000000ff
        /*1944*/ 	.word	0x00000028
        /*1948*/ 	.short	0x0100
        /*194a*/ 	.byte	0x08
	.zero		1


	//   ....[2]....
        /*194c*/ 	.word	0x00000260
        /*1950*/ 	.word	0x000000ff
        /*1954*/ 	.word	0x00000008
        /*1958*/ 	.short	0x0100
        /*195a*/ 	.byte	0x08
	.zero		1


	//   ....[3]....
        /*195c*/ 	.word	0x00000270
        /*1960*/ 	.word	0x000000ff
        /*1964*/ 	.word	0x00000030
        /*1968*/ 	.short	0x0100
        /*196a*/ 	.byte	0x08
	.zero		1


	//   ....[4]....
        /*196c*/ 	.word	0x00000280
        /*1970*/ 	.word	0x000000ff
        /*1974*/ 	.word	0x00000010
        /*1978*/ 	.short	0x0100
        /*197a*/ 	.byte	0x08
	.zero		1


	//   ....[5]....
        /*197c*/ 	.word	0x00000290
        /*1980*/ 	.word	0x000000ff
        /*1984*/ 	.word	0x00000038
        /*1988*/ 	.short	0x0100
        /*198a*/ 	.byte	0x08
	.zero		1


	//   ....[6]....
        /*198c*/ 	.word	0x000002a0
        /*1990*/ 	.word	0x000000ff
        /*1994*/ 	.word	0x00000018
        /*1998*/ 	.short	0x0100
        /*199a*/ 	.byte	0x08
	.zero		1


	//   ....[7]....
        /*199c*/ 	.word	0x000002b0
        /*19a0*/ 	.word	0x000000ff
        /*19a4*/ 	.word	0x00000040
        /*19a8*/ 	.short	0x0100
        /*19aa*/ 	.byte	0x08
	.zero		1


	//   ....[8]....
        /*19ac*/ 	.word	0x000002c0
        /*19b0*/ 	.word	0x000000ff
        /*19b4*/ 	.word	0x00000020
        /*19b8*/ 	.short	0x0100
        /*19ba*/ 	.byte	0x08
	.zero		1


	//   ....[9]....
        /*19bc*/ 	.word	0x000002d0
        /*19c0*/ 	.word	0x000000ff
        /*19c4*/ 	.word	0x00000048
        /*19c8*/ 	.short	0x0100
        /*19ca*/ 	.byte	0x08
	.zero		1


	//   ....[10]....
        /*19cc*/ 	.word	0x00000560
        /*19d0*/ 	.word	0x000000ff
        /*19d4*/ 	.word	0x00000060
        /*19d8*/ 	.short	0x0100
        /*19da*/ 	.byte	0x06
	.zero		1


	//   ....[11]....
        /*19dc*/ 	.word	0x000005e0
        /*19e0*/ 	.word	0x000000ff
        /*19e4*/ 	.word	0x00000068
        /*19e8*/ 	.short	0x0100
        /*19ea*/ 	.byte	0x06
	.zero		1


	//   ....[12]....
        /*19ec*/ 	.word	0x00001240
        /*19f0*/ 	.word	0x00000003
        /*19f4*/ 	.word	0x00000000
        /*19f8*/ 	.short	0x010a
        /*19fa*/ 	.byte	0x3f
	.zero		1


	//   ....[13]....
        /*19fc*/ 	.word	0x00001280
        /*1a00*/ 	.word	0x00000003
        /*1a04*/ 	.word	0x00000000
        /*1a08*/ 	.short	0x010a
        /*1a0a*/ 	.byte	0x3f
	.zero		1


	//   ....[14]....
        /*1a0c*/ 	.word	0x000027d0
        /*1a10*/ 	.word	0x000000ff
        /*1a14*/ 	.word	0x00000000
        /*1a18*/ 	.short	0x010a
        /*1a1a*/ 	.byte	0x08
	.zero		1


	//   ....[15]....
        /*1a1c*/ 	.word	0x00002810
        /*1a20*/ 	.word	0x000000ff
        /*1a24*/ 	.word	0x00000000
        /*1a28*/ 	.short	0x010a
        /*1a2a*/ 	.byte	0x08
	.zero		1


	//   ....[16]....
        /*1a2c*/ 	.word	0x00004800
        /*1a30*/ 	.word	0x000000ff
        /*1a34*/ 	.word	0x00000000
        /*1a38*/ 	.short	0x0101
        /*1a3a*/ 	.byte	0x08
	.zero		1


	//   ....[17]....
        /*1a3c*/ 	.word	0x00004a00
        /*1a40*/ 	.word	0x000000ff
        /*1a44*/ 	.word	0x00000000
        /*1a48*/ 	.short	0x0101
        /*1a4a*/ 	.byte	0x06
	.zero		1


	//   ....[18]....
        /*1a4c*/ 	.word	0x00016320
        /*1a50*/ 	.word	0x0000000d
        /*1a54*/ 	.word	0x00000028
        /*1a58*/ 	.short	0x010a
        /*1a5a*/ 	.byte	0x3f
	.zero		1


	//   ....[19]....
        /*1a5c*/ 	.word	0x00016690
        /*1a60*/ 	.word	0x00000002
        /*1a64*/ 	.word	0x00000068
        /*1a68*/ 	.short	0x0101
        /*1a6a*/ 	.byte	0x3f
	.zero		1


	//   ....[20]....
        /*1a6c*/ 	.word	0x00016e40
        /*1a70*/ 	.word	0x00000005
        /*1a74*/ 	.word	0x00000000
        /*1a78*/ 	.short	0x010a
        /*1a7a*/ 	.byte	0x3f
	.zero		1


	//   ....[21]....
        /*1a7c*/ 	.word	0x00016ed0
        /*1a80*/ 	.word	0x00000007
        /*1a84*/ 	.word	0x00000000
        /*1a88*/ 	.short	0x010a
        /*1a8a*/ 	.byte	0x3f
	.zero		1


	//   ....[22]....
        /*1a8c*/ 	.word	0x00016f60
        /*1a90*/ 	.word	0x00000007
        /*1a94*/ 	.word	0x00000000
        /*1a98*/ 	.short	0x010a
        /*1a9a*/ 	.byte	0x3f
	.zero		1


	//   ....[23]....
        /*1a9c*/ 	.word	0x00016ff0
        /*1aa0*/ 	.word	0x00000007
        /*1aa4*/ 	.word	0x00000000
        /*1aa8*/ 	.short	0x010a
        /*1aaa*/ 	.byte	0x3f
	.zero		1


	//   ....[24]....
        /*1aac*/ 	.word	0x00017080
        /*1ab0*/ 	.word	0x00000003
        /*1ab4*/ 	.word	0x00000000
        /*1ab8*/ 	.short	0x010a
        /*1aba*/ 	.byte	0x3f
	.zero		1


	//   ....[25]....
        /*1abc*/ 	.word	0x000170e0
        /*1ac0*/ 	.word	0x00000003
        /*1ac4*/ 	.word	0x00000000
        /*1ac8*/ 	.short	0x010a
        /*1aca*/ 	.byte	0x3f
	.zero		1


	//   ....[26]....
        /*1acc*/ 	.word	0x00017140
        /*1ad0*/ 	.word	0x00000005
        /*1ad4*/ 	.word	0x00000000
        /*1ad8*/ 	.short	0x010a
        /*1ada*/ 	.byte	0x3f
	.zero		1


	//   ....[27]....
        /*1adc*/ 	.word	0x00017210
        /*1ae0*/ 	.word	0x0000000d
        /*1ae4*/ 	.word	0x00000028
        /*1ae8*/ 	.short	0x010a
        /*1aea*/ 	.byte	0x3f
	.zero		1


	//   ....[28]....
        /*1aec*/ 	.word	0x000172e0
        /*1af0*/ 	.word	0x00000005
        /*1af4*/ 	.word	0x00000000
        /*1af8*/ 	.short	0x010a
        /*1afa*/ 	.byte	0x3f
	.zero		1


	//   ....[29]....
        /*1afc*/ 	.word	0x00017330
        /*1b00*/ 	.word	0x00000007
        /*1b04*/ 	.word	0x00000000
        /*1b08*/ 	.short	0x010a
        /*1b0a*/ 	.byte	0x3f
	.zero		1


	//   ....[30]....
        /*1b0c*/ 	.word	0x00017380
        /*1b10*/ 	.word	0x00000007
        /*1b14*/ 	.word	0x00000000
        /*1b18*/ 	.short	0x010a
        /*1b1a*/ 	.byte	0x3f
	.zero		1


	//   ....[31]....
        /*1b1c*/ 	.word	0x000173d0
        /*1b20*/ 	.word	0x00000007
        /*1b24*/ 	.word	0x00000000
        /*1b28*/ 	.short	0x010a
        /*1b2a*/ 	.byte	0x3f
	.zero		1


	//----- nvinfo : EIATTR_NUM_MBARRIERS
	.align		4
.L_37:
        /*1b2c*/ 	.byte	0x03, 0x38
        /*1b2e*/ 	.short	0x000c


	//----- nvinfo : EIATTR_EXIT_INSTR_OFFSETS
	.align		4
        /*1b30*/ 	.byte	0x04, 0x1c
        /*1b32*/ 	.short	(.L_39 - .L_38)


	//   ....[0]....
.L_38:
        /*1b34*/ 	.word	0x00000630


	//   ....[1]....
        /*1b38*/ 	.word	0x00000f20


	//   ....[2]....
        /*1b3c*/ 	.word	0x00015940


	//   ....[3]....
        /*1b40*/ 	.word	0x00015fc0


	//   ....[4]....
        /*1b44*/ 	.word	0x000170d0


	//----- nvinfo : EIATTR_MAX_THREADS
	.align		4
.L_39:
        /*1b48*/ 	.byte	0x04, 0x05
        /*1b4a*/ 	.short	(.L_41 - .L_40)
.L_40:
        /*1b4c*/ 	.word	0x00000180
        /*1b50*/ 	.word	0x00000001
        /*1b54*/ 	.word	0x00000001


	//----- nvinfo : EIATTR_CRS_STACK_SIZE
	.align		4
.L_41:
        /*1b58*/ 	.byte	0x04, 0x1e
        /*1b5a*/ 	.short	(.L_43 - .L_42)
.L_42:
        /*1b5c*/ 	.word	0x00000000


	//----- nvinfo : EIATTR_CBANK_PARAM_SIZE
	.align		4
.L_43:
        /*1b60*/ 	.byte	0x03, 0x19
        /*1b62*/ 	.short	0x0470


	//----- nvinfo : EIATTR_PARAM_CBANK
	.align		4
        /*1b64*/ 	.byte	0x04, 0x0a
        /*1b66*/ 	.short	(.L_45 - .L_44)
	.align		4
.L_44:
        /*1b68*/ 	.word	index@(.nv.constant0._ZN7cutlass13device_kernelINS_4gemm6kernel13GemmUniversalIN4cute5tupleIJiiiiEEENS1_10collective13CollectiveMmaINS1_34MainloopSm90TmaGmmaWarpSpecializedILi5ENS5_IJNS4_1CILi1EEESB_SB_EEENS1_35KernelTmaWarpSpecializedCooperativeEEENS5_IJNSA_ILi128EEENSA_ILi512EEENSA_ILi32EEEEEENS_10bfloat16_tENS5_IJlSB_lEEESJ_SK_NS4_8TiledMMAINS4_8MMA_AtomIJNS4_4SM904GMMA28MMA_64x256x16_F32BF16BF16_SSILNSO_5MajorE0ELSQ_0ELNSO_7ScaleInE1ELSR_1EEEEEENS4_6LayoutINS5_IJNSA_ILi2EEESB_SB_EEENS5_IJSB_NSA_ILi0EEESX_EEEEENS5_IJNS4_10UnderscoreES10_S10_EEEEENS4_13SM90_TMA_LOADENS4_14ComposedLayoutINS4_7SwizzleILi2ELi4ELi3EEENS4_18smem_ptr_flag_bitsILi16EEENSU_INS5_IJNSA_ILi8EEESH_EEENS5_IJSH_SB_EEEEEEEvNS4_8identityES13_S1D_vS1E_EENS_8epilogue10collective6detail29Sm90TmaWarpSpecializedAdapterINS1H_15DefaultEpilogueISJ_SK_SK_NS1G_6thread17LinearCombinationISJ_Li1EffLNS1L_9ScaleType4KindE0ELNS_15FloatRoundStyleE2ESJ_EENS1_15EpilogueDefaultEEEEEvvEEEEvNT_6ParamsE)
        /*1b6c*/ 	.short	0x0210
        /*1b6e*/ 	.short	0x0470


	//----- nvinfo : EIATTR_SW_WAR
	.align		4
.L_45:
        /*1b70*/ 	.byte	0x04, 0x36
        /*1b72*/ 	.short	(.L_47 - .L_46)
.L_46:
        /*1b74*/ 	.word	0x00000008
.L_47:


//--------------------- .nv.callgraph             --------------------------
	.section	.nv.callgraph,"",@"SHT_CUDA_CALLGRAPH"
	.align	4
	.sectionentsize	8
	.align		4
        /*0000*/ 	.word	0x00000000
	.align		4
        /*0004*/ 	.word	0xffffffff
	.align		4
        /*0008*/ 	.word	index@(_ZN7cutlass13device_kernelINS_4gemm6kernel13GemmUniversalIN4cute5tupleIJiiiiEEENS1_10collective13CollectiveMmaINS1_34MainloopSm90TmaGmmaWarpSpecializedILi5ENS5_IJNS4_1CILi1EEESB_SB_EEENS1_35KernelTmaWarpSpecializedCooperativeEEENS5_IJNSA_ILi128EEENSA_ILi512EEENSA_ILi32EEEEEENS_10bfloat16_tENS5_IJlSB_lEEESJ_SK_NS4_8TiledMMAINS4_8MMA_AtomIJNS4_4SM904GMMA28MMA_64x256x16_F32BF16BF16_SSILNSO_5MajorE0ELSQ_0ELNSO_7ScaleInE1ELSR_1EEEEEENS4_6LayoutINS5_IJNSA_ILi2EEESB_SB_EEENS5_IJSB_NSA_ILi0EEESX_EEEEENS5_IJNS4_10UnderscoreES10_S10_EEEEENS4_13SM90_TMA_LOADENS4_14ComposedLayoutINS4_7SwizzleILi2ELi4ELi3EEENS4_18smem_ptr_flag_bitsILi16EEENSU_INS5_IJNSA_ILi8EEESH_EEENS5_IJSH_SB_EEEEEEEvNS4_8identityES13_S1D_vS1E_EENS_8epilogue10collective6detail29Sm90TmaWarpSpecializedAdapterINS1H_15DefaultEpilogueISJ_SK_SK_NS1G_6thread17LinearCombinationISJ_Li1EffLNS1L_9ScaleType4KindE0ELNS_15FloatRoundStyleE2ESJ_EENS1_15EpilogueDefaultEEEEEvvEEEEvNT_6ParamsE)
	.align		4
        /*000c*/ 	.word	index@(__assertfail)
	.align		4
        /*0010*/ 	.word	0x00000000
	.align		4
        /*0014*/ 	.word	0xfffffffe
	.align		4
        /*0018*/ 	.word	0x00000000
	.align		4
        /*001c*/ 	.word	0xfffffffd
	.align		4
        /*0020*/ 	.word	0x00000000
	.align		4
        /*0024*/ 	.word	0xfffffffc


//--------------------- .nv.constant4             --------------------------
	.section	.nv.constant4,"a",@progbits
	.align	8
	.align		8
.nv.constant4:
        /*0000*/ 	.dword	__assertfail
	.align		8
        /*0008*/ 	.dword	__unnamed_1
	.align		8
        /*0010*/ 	.dword	_ZN39_INTERNAL_7ea0449a_4_k_cu_953c4f83_54524cuda3std3__45__cpo5beginE
	.align		8
        /*0018*/ 	.dword	_ZN39_INTERNAL_7ea0449a_4_k_cu_953c4f83_54524cuda3std3__45__cpo3endE
	.align		8
        /*0020*/ 	.dword	_ZN39_INTERNAL_7ea0449a_4_k_cu_953c4f83_54524cuda3std3__45__cpo6cbeginE
	.align		8
        /*0028*/ 	.dword	_ZN39_INTERNAL_7ea0449a_4_k_cu_953c4f83_54524cuda3std3__45__cpo4cendE
	.align		8
        /*0030*/ 	.dword	_ZN39_INTERNAL_7ea0449a_4_k_cu_953c4f83_54524cuda3std3__441_GLOBAL__N__7ea0449a_4_k_cu_953c4f83_54526ignoreE
	.align		8
        /*0038*/ 	.dword	_ZN39_INTERNAL_7ea0449a_4_k_cu_953c4f83_54524cuda3std3__419piecewise_constructE
	.align		8
        /*0040*/ 	.dword	_ZN39_INTERNAL_7ea0449a_4_k_cu_953c4f83_54524cuda3std3__48in_placeE
	.align		8
        /*0048*/ 	.dword	_ZN39_INTERNAL_7ea0449a_4_k_cu_953c4f83_54524cuda3std6ranges3__45__cpo4swapE
	.align		8
        /*0050*/ 	.dword	_ZN39_INTERNAL_7ea0449a_4_k_cu_953c4f83_54524cuda3std6ranges3__45__cpo9iter_moveE
	.align		8
        /*0058*/ 	.dword	_ZN39_INTERNAL_7ea0449a_4_k_cu_953c4f83_54524cute7productE
	.align		8
        /*0060*/ 	.dword	_ZN39_INTERNAL_7ea0449a_4_k_cu_953c4f83_54524cute1_E
	.align		8
        /*0068*/ 	.dword	$str$22
	.align		8
        /*0070*/ 	.dword	$str$23


//--------------------- .text._ZN7cutlass13device_kernelINS_4gemm6kernel13GemmUniversalIN4cute5tupleIJiiiiEEENS1_10collective13CollectiveMmaINS1_34MainloopSm90TmaGmmaWarpSpecializedILi5ENS5_IJNS4_1CILi1EEESB_SB_EEENS1_35KernelTmaWarpSpecializedCooperativeEEENS5_IJNSA_ILi128EEENSA_ILi512EEENSA_ILi32EEEEEENS_10bfloat16_tENS5_IJlSB_lEEESJ_SK_NS4_8TiledMMAINS4_8MMA_AtomIJNS4_4SM904GMMA28MMA_64x256x16_F32BF16BF16_SSILNSO_5MajorE0ELSQ_0ELNSO_7ScaleInE1ELSR_1EEEEEENS4_6LayoutINS5_IJNSA_ILi2EEESB_SB_EEENS5_IJSB_NSA_ILi0EEESX_EEEEENS5_IJNS4_10UnderscoreES10_S10_EEEEENS4_13SM90_TMA_LOADENS4_14ComposedLayoutINS4_7SwizzleILi2ELi4ELi3EEENS4_18smem_ptr_flag_bitsILi16EEENSU_INS5_IJNSA_ILi8EEESH_EEENS5_IJSH_SB_EEEEEEEvNS4_8identityES13_S1D_vS1E_EENS_8epilogue10collective6detail29Sm90TmaWarpSpecializedAdapterINS1H_15DefaultEpilogueISJ_SK_SK_NS1G_6thread17LinearCombinationISJ_Li1EffLNS1L_9ScaleType4KindE0ELNS_15FloatRoundStyleE2ESJ_EENS1_15EpilogueDefaultEEEEEvvEEEEvNT_6ParamsE --------------------------
	.section	.text._ZN7cutlass13device_kernelINS_4gemm6kernel13GemmUniversalIN4cute5tupleIJiiiiEEENS1_10collective13CollectiveMmaINS1_34MainloopSm90TmaGmmaWarpSpecializedILi5ENS5_IJNS4_1CILi1EEESB_SB_EEENS1_35KernelTmaWarpSpecializedCooperativeEEENS5_IJNSA_ILi128EEENSA_ILi512EEENSA_ILi32EEEEEENS_10bfloat16_tENS5_IJlSB_lEEESJ_SK_NS4_8TiledMMAINS4_8MMA_AtomIJNS4_4SM904GMMA28MMA_64x256x16_F32BF16BF16_SSILNSO_5MajorE0ELSQ_0ELNSO_7ScaleInE1ELSR_1EEEEEENS4_6LayoutINS5_IJNSA_ILi2EEESB_SB_EEENS5_IJSB_NSA_ILi0EEESX_EEEEENS5_IJNS4_10UnderscoreES10_S10_EEEEENS4_13SM90_TMA_LOADENS4_14ComposedLayoutINS4_7SwizzleILi2ELi4ELi3EEENS4_18smem_ptr_flag_bitsILi16EEENSU_INS5_IJNSA_ILi8EEESH_EEENS5_IJSH_SB_EEEEEEEvNS4_8identityES13_S1D_vS1E_EENS_8epilogue10collective6detail29Sm90TmaWarpSpecializedAdapterINS1H_15DefaultEpilogueISJ_SK_SK_NS1G_6thread17LinearCombinationISJ_Li1EffLNS1L_9ScaleType4KindE0ELNS_15FloatRoundStyleE2ESJ_EENS1_15EpilogueDefaultEEEEEvvEEEEvNT_6ParamsE,"ax",@progbits
	.align	128
.text._ZN7cutlass13device_kernelINS_4gemm6kernel13GemmUniversalIN4cute5tupleIJiiiiEEENS1_10collective13CollectiveMmaINS1_34MainloopSm90TmaGmmaWarpSpecializedILi5ENS5_IJNS4_1CILi1EEESB_SB_EEENS1_35KernelTmaWarpSpecializedCooperativeEEENS5_IJNSA_ILi128EEENSA_ILi512EEENSA_ILi32EEEEEENS_10bfloat16_tENS5_IJlSB_lEEESJ_SK_NS4_8TiledMMAINS4_8MMA_AtomIJNS4_4SM904GMMA28MMA_64x256x16_F32BF16BF16_SSILNSO_5MajorE0ELSQ_0ELNSO_7ScaleInE1ELSR_1EEEEEENS4_6LayoutINS5_IJNSA_ILi2EEESB_SB_EEENS5_IJSB_NSA_ILi0EEESX_EEEEENS5_IJNS4_10UnderscoreES10_S10_EEEEENS4_13SM90_TMA_LOADENS4_14ComposedLayoutINS4_7SwizzleILi2ELi4ELi3EEENS4_18smem_ptr_flag_bitsILi16EEENSU_INS5_IJNSA_ILi8EEESH_EEENS5_IJSH_SB_EEEEEEEvNS4_8identityES13_S1D_vS1E_EENS_8epilogue10collective6detail29Sm90TmaWarpSpecializedAdapterINS1H_15DefaultEpilogueISJ_SK_SK_NS1G_6thread17LinearCombinationISJ_Li1EffLNS1L_9ScaleType4KindE0ELNS_15FloatRoundStyleE2ESJ_EENS1_15EpilogueDefaultEEEEEvvEEEEvNT_6ParamsE:
        .type           _ZN7cutlass13device_kernelINS_4gemm6kernel13GemmUniversalIN4cute5tupleIJiiiiEEENS1_10collective13CollectiveMmaINS1_34MainloopSm90TmaGmmaWarpSpecializedILi5ENS5_IJNS4_1CILi1EEESB_SB_EEENS1_35KernelTmaWarpSpecializedCooperativeEEENS5_IJNSA_ILi128EEENSA_ILi512EEENSA_ILi32EEEEEENS_10bfloat16_tENS5_IJlSB_lEEESJ_SK_NS4_8TiledMMAINS4_8MMA_AtomIJNS4_4SM904GMMA28MMA_64x256x16_F32BF16BF16_SSILNSO_5MajorE0ELSQ_0ELNSO_7ScaleInE1ELSR_1EEEEEENS4_6LayoutINS5_IJNSA_ILi2EEESB_SB_EEENS5_IJSB_NSA_ILi0EEESX_EEEEENS5_IJNS4_10UnderscoreES10_S10_EEEEENS4_13SM90_TMA_LOADENS4_14ComposedLayoutINS4_7SwizzleILi2ELi4ELi3EEENS4_18smem_ptr_flag_bitsILi16EEENSU_INS5_IJNSA_ILi8EEESH_EEENS5_IJSH_SB_EEEEEEEvNS4_8identityES13_S1D_vS1E_EENS_8epilogue10collective6detail29Sm90TmaWarpSpecializedAdapterINS1H_15DefaultEpilogueISJ_SK_SK_NS1G_6thread17LinearCombinationISJ_Li1EffLNS1L_9ScaleType4KindE0ELNS_15FloatRoundStyleE2ESJ_EENS1_15EpilogueDefaultEEEEEvvEEEEvNT_6ParamsE,@function
        .size           _ZN7cutlass13device_kernelINS_4gemm6kernel13GemmUniversalIN4cute5tupleIJiiiiEEENS1_10collective13CollectiveMmaINS1_34MainloopSm90TmaGmmaWarpSpecializedILi5ENS5_IJNS4_1CILi1EEESB_SB_EEENS1_35KernelTmaWarpSpecializedCooperativeEEENS5_IJNSA_ILi128EEENSA_ILi512EEENSA_ILi32EEEEEENS_10bfloat16_tENS5_IJlSB_lEEESJ_SK_NS4_8TiledMMAINS4_8MMA_AtomIJNS4_4SM904GMMA28MMA_64x256x16_F32BF16BF16_SSILNSO_5MajorE0ELSQ_0ELNSO_7ScaleInE1ELSR_1EEEEEENS4_6LayoutINS5_IJNSA_ILi2EEESB_SB_EEENS5_IJSB_NSA_ILi0EEESX_EEEEENS5_IJNS4_10UnderscoreES10_S10_EEEEENS4_13SM90_TMA_LOADENS4_14ComposedLayoutINS4_7SwizzleILi2ELi4ELi3EEENS4_18smem_ptr_flag_bitsILi16EEENSU_INS5_IJNSA_ILi8EEESH_EEENS5_IJSH_SB_EEEEEEEvNS4_8identityES13_S1D_vS1E_EENS_8epilogue10collective6detail29Sm90TmaWarpSpecializedAdapterINS1H_15DefaultEpilogueISJ_SK_SK_NS1G_6thread17LinearCombinationISJ_Li1EffLNS1L_9ScaleType4KindE0ELNS_15FloatRoundStyleE2ESJ_EENS1_15EpilogueDefaultEEEEEvvEEEEvNT_6ParamsE,(.L_x_580 - _ZN7cutlass13device_kernelINS_4gemm6kernel13GemmUniversalIN4cute5tupleIJiiiiEEENS1_10collective13CollectiveMmaINS1_34MainloopSm90TmaGmmaWarpSpecializedILi5ENS5_IJNS4_1CILi1EEESB_SB_EEENS1_35KernelTmaWarpSpecializedCooperativeEEENS5_IJNSA_ILi128EEENSA_ILi512EEENSA_ILi32EEEEEENS_10bfloat16_tENS5_IJlSB_lEEESJ_SK_NS4_8TiledMMAINS4_8MMA_AtomIJNS4_4SM904GMMA28MMA_64x256x16_F32BF16BF16_SSILNSO_5MajorE0ELSQ_0ELNSO_7ScaleInE1ELSR_1EEEEEENS4_6LayoutINS5_IJNSA_ILi2EEESB_SB_EEENS5_IJSB_NSA_ILi0EEESX_EEEEENS5_IJNS4_10UnderscoreES10_S10_EEEEENS4_13SM90_TMA_LOADENS4_14ComposedLayoutINS4_7SwizzleILi2ELi4ELi3EEENS4_18smem_ptr_flag_bitsILi16EEENSU_INS5_IJNSA_ILi8EEESH_EEENS5_IJSH_SB_EEEEEEEvNS4_8identityES13_S1D_vS1E_EENS_8epilogue10collective6detail29Sm90TmaWarpSpecializedAdapterINS1H_15DefaultEpilogueISJ_SK_SK_NS1G_6thread17LinearCombinationISJ_Li1EffLNS1L_9ScaleType4KindE0ELNS_15FloatRoundStyleE2ESJ_EENS1_15EpilogueDefaultEEEEEvvEEEEvNT_6ParamsE)
        .other          _ZN7cutlass13device_kernelINS_4gemm6kernel13GemmUniversalIN4cute5tupleIJiiiiEEENS1_10collective13CollectiveMmaINS1_34MainloopSm90TmaGmmaWarpSpecializedILi5ENS5_IJNS4_1CILi1EEESB_SB_EEENS1_35KernelTmaWarpSpecializedCooperativeEEENS5_IJNSA_ILi128EEENSA_ILi512EEENSA_ILi32EEEEEENS_10bfloat16_tENS5_IJlSB_lEEESJ_SK_NS4_8TiledMMAINS4_8MMA_AtomIJNS4_4SM904GMMA28MMA_64x256x16_F32BF16BF16_SSILNSO_5MajorE0ELSQ_0ELNSO_7ScaleInE1ELSR_1EEEEEENS4_6LayoutINS5_IJNSA_ILi2EEESB_SB_EEENS5_IJSB_NSA_ILi0EEESX_EEEEENS5_IJNS4_10UnderscoreES10_S10_EEEEENS4_13SM90_TMA_LOADENS4_14ComposedLayoutINS4_7SwizzleILi2ELi4ELi3EEENS4_18smem_ptr_flag_bitsILi16EEENSU_INS5_IJNSA_ILi8EEESH_EEENS5_IJSH_SB_EEEEEEEvNS4_8identityES13_S1D_vS1E_EENS_8epilogue10collective6detail29Sm90TmaWarpSpecializedAdapterINS1H_15DefaultEpilogueISJ_SK_SK_NS1G_6thread17LinearCombinationISJ_Li1EffLNS1L_9ScaleType4KindE0ELNS_15FloatRoundStyleE2ESJ_EENS1_15EpilogueDefaultEEEEEvvEEEEvNT_6ParamsE,@"STO_CUDA_ENTRY STV_DEFAULT"
_ZN7cutlass13device_kernelINS_4gemm6kernel13GemmUniversalIN4cute5tupleIJiiiiEEENS1_10collective13CollectiveMmaINS1_34MainloopSm90TmaGmmaWarpSpecializedILi5ENS5_IJNS4_1CILi1EEESB_SB_EEENS1_35KernelTmaWarpSpecializedCooperativeEEENS5_IJNSA_ILi128EEENSA_ILi512EEENSA_ILi32EEEEEENS_10bfloat16_tENS5_IJlSB_lEEESJ_SK_NS4_8TiledMMAINS4_8MMA_AtomIJNS4_4SM904GMMA28MMA_64x256x16_F32BF16BF16_SSILNSO_5MajorE0ELSQ_0ELNSO_7ScaleInE1ELSR_1EEEEEENS4_6LayoutINS5_IJNSA_ILi2EEESB_SB_EEENS5_IJSB_NSA_ILi0EEESX_EEEEENS5_IJNS4_10UnderscoreES10_S10_EEEEENS4_13SM90_TMA_LOADENS4_14ComposedLayoutINS4_7SwizzleILi2ELi4ELi3EEENS4_18smem_ptr_flag_bitsILi16EEENSU_INS5_IJNSA_ILi8EEESH_EEENS5_IJSH_SB_EEEEEEEvNS4_8identityES13_S1D_vS1E_EENS_8epilogue10collective6detail29Sm90TmaWarpSpecializedAdapterINS1H_15DefaultEpilogueISJ_SK_SK_NS1G_6thread17LinearCombinationISJ_Li1EffLNS1L_9ScaleType4KindE0ELNS_15FloatRoundStyleE2ESJ_EENS1_15EpilogueDefaultEEEEEvvEEEEvNT_6ParamsE:
[----:B------:R-:W0:Y:S02]  /*0000*/  LDC R1, c[0x0][0x28] ;  /* 0x00000a00ff017b82 */ /* 0x000e240000000800 */
[----:B0-----:R-:W-:Y:S01]  /*0010*/  VIADD R1, R1, 0xfffffb38 ;  /* 0xfffffb3801017836 */ /* 0x001fe20000000000 */
[----:B------:R-:W0:Y:S01]  /*0020*/  S2R R3, SR_TID.X ;  /* 0x0000000000037919 */ /* 0x000e220000002100 */
[----:B------:R-:W-:Y:S01]  /*0030*/  ELECT P0, URZ, PT ;  /* 0x00000000003f782f */ /* 0x000fe20003800000 */
[----:B------:R-:W-:Y:S01]  /*0040*/  BSSY B0, `(.L_x_0) ;  /* 0x000000f000007945 */ /* 0x000fe20003800000 */
[--C-:B0-----:R-:W-:Y:S02]  /*0050*/  SHF.R.U32.HI R0, RZ, 0x5, R3.reuse ;  /* 0x00000005ff007819 */ /* 0x101fe40000011603 */
[----:B------:R-:W-:-:S03]  /*0060*/  SHF.R.U32.HI R3, RZ, 0x7, R3 ;  /* 0x00000007ff037819 */ /* 0x000fc60000011603 */
[----:B------:R-:W0:Y:S04]  /*0070*/  SHFL.IDX PT, R2, R0, RZ, 0x1f ;  /* 0x00001fff00027589 */ /* 0x000e2800000e0000 */
[----:B------:R1:W2:Y:S01]  /*0080*/  SHFL.IDX PT, R5, R3, RZ, 0x1f ;  /* 0x00001fff03057589 */ /* 0x0002a200000e0000 */
[----:B0-----:R-:W-:-:S13]  /*0090*/  ISETP.NE.OR P0, PT, R2, RZ, !P0 ;  /* 0x000000ff0200720c */ /* 0x001fda0004705670 */
[----:B-12---:R-:W-:Y:S05]  /*00a0*/  @P0 BRA `(.L_x_1) ;  /* 0x0000000000200947 */ /* 0x006fea0003800000 */
[----:B------:R-:W-:Y:S02]  /*00b0*/  ULDC.64 UR4, c[0x0][0x198] ;  /* 0x0000660000047ab9 */ /* 0x000fe40000000a00 */
[----:B------:R-:W-:Y:S02]  /*00c0*/  UIADD3 UR6, UP0, UR4, 0xf0, URZ ;  /* 0x000000f004067890 */ /* 0x000fe4000ff1e03f */
[----:B------:R-:W-:Y:S02]  /*00d0*/  UIADD3 UR4, UP1, UR4, 0x1f0, URZ ;  /* 0x000001f004047890 */ /* 0x000fe4000ff3e03f */
[----:B------:R-:W-:Y:S02]  /*00e0*/  UIADD3.X UR7, URZ, UR5, URZ, UP0, !UPT ;  /* 0x000000053f077290 */ /* 0x000fe400087fe43f */
[----:B------:R-:W-:-:S07]  /*00f0*/  UIADD3.X UR5, URZ, UR5, URZ, UP1, !UPT ;  /* 0x000000053f057290 */ /* 0x000fce0008ffe43f */
[----:B------:R0:W-:Y:S02]  /*0100*/  UTMACCTL.PF [UR6] ;  /* 0x00000000060079b9 */ /* 0x0001e40008040000 */
[----:B------:R0:W-:Y:S02]  /*0110*/  UTMACCTL.PF [UR4] ;  /* 0x00000000040079b9 */ /* 0x0001e40008040000 */
[----:B0-----:R-:W-:Y:S01]  /*0120*/  NOP ;  /* 0x0000000000007918 */ /* 0x001fe20000000000 */
.L_x_1:
[----:B------:R-:W-:Y:S05]  /*0130*/  BSYNC B0 ;  /* 0x0000000000007941 */ /* 0x000fea0003800000 */
.L_x_0:
[----:B------:R-:W0:Y:S02]  /*0140*/  SHFL.IDX PT, R3, R0, RZ, 0x1f ;  /* 0x00001fff00037589 */ /* 0x000e2400000e0000 */
[----:B0-----:R-:W-:-:S13]  /*0150*/  ISETP.NE.AND P0, PT, R3, RZ, PT ;  /* 0x000000ff0300720c */ /* 0x001fda0003f05270 */
[----:B------:R-:W-:Y:S05]  /*0160*/  @P0 BRA `(.L_x_2) ;  /* 0x0000000000600947 */ /* 0x000fea0003800000 */
[----:B------:R-:W0:Y:S01]  /*0170*/  S2UR UR8, SR_CgaCtaId ;  /* 0x00000000000879c3 */ /* 0x000e220000008800 */
[----:B------:R-:W-:Y:S01]  /*0180*/  UMOV UR4, 0x400 ;  /* 0x0000040000047882 */ /* 0x000fe20000000000 */
[----:B------:R-:W-:Y:S01]  /*0190*/  UMOV UR5, 0x1 ;  /* 0x0000000100057882 */ /* 0x000fe20000000000 */
[----:B------:R-:W-:Y:S01]  /*01a0*/  UMOV UR6, 0x100 ;  /* 0x0000010000067882 */ /* 0x000fe20000000000 */
[----:B------:R-:W-:Y:S01]  /*01b0*/  ELECT P0, URZ, PT ;  /* 0x00000000003f782f */ /* 0x000fe20003800000 */
[----:B------:R-:W-:-:S04]  /*01c0*/  UIADD3 UR6, -UR6, 0x100000, URZ ;  /* 0x0010000006067890 */ /* 0x000fc8000fffe13f */
[----:B------:R-:W-:Y:S02]  /*01d0*/  USHF.L.U32 UR7, UR6, 0xb, URZ ;  /* 0x0000000b06077899 */ /* 0x000fe4000800063f */
[----:B------:R-:W-:Y:S02]  /*01e0*/  USHF.L.U32 UR6, UR6, 0x1, URZ ;  /* 0x0000000106067899 */ /* 0x000fe4000800063f */
[----:B0-----:R-:W-:Y:S02]  /*01f0*/  ULEA UR8, UR8, UR4, 0x18 ;  /* 0x0000000408087291 */ /* 0x001fe4000f8ec03f */
[----:B------:R-:W-:-:S04]  /*0200*/  UIADD3 UR4, -UR5, 0x100000, URZ ;  /* 0x0010000005047890 */ /* 0x000fc8000fffe13f */
[----:B------:R-:W-:Y:S02]  /*0210*/  USHF.L.U32 UR5, UR4, 0xb, URZ ;  /* 0x0000000b04057899 */ /* 0x000fe4000800063f */
[----:B------:R-:W-:Y:S01]  /*0220*/  USHF.L.U32 UR4, UR4, 0x1, URZ ;  /* 0x0000000104047899 */ /* 0x000fe2000800063f */
[----:B------:R-:W0:Y:S11]  /*0230*/  FENCE.VIEW.ASYNC.S ;  /* 0x00000000000073c6 */ /* 0x000e360000000000 */
[----:B0-----:R0:W1:Y:S01]  /*0240*/  SYNCS.EXCH.64 URZ, [UR8], UR4 ;  /* 0x00000004083f75b2 */ /* 0x0010620008000100 */
[----:B------:R0:W2:Y:S01]  /*0250*/  SYNCS.EXCH.64 URZ, [UR8+0x28], UR6 ;  /* 0x00002806083f75b2 */ /* 0x0000a20008000100 */
[----:B------:R0:W3:Y:S01]  /*0260*/  SYNCS.EXCH.64 URZ, [UR8+0x8], UR4 ;  /* 0x00000804083f75b2 */ /* 0x0000e20008000100 */
[----:B------:R0:W4:Y:S01]  /*0270*/  SYNCS.EXCH.64 URZ, [UR8+0x30], UR6 ;  /* 0x00003006083f75b2 */ /* 0x0001220008000100 */
[----:B------:R0:W0:Y:S01]  /*0280*/  SYNCS.EXCH.64 URZ, [UR8+0x10], UR4 ;  /* 0x00001004083f75b2 */ /* 0x0000220008000100 */
[----:B------:R0:W0:Y:S01]  /*0290*/  SYNCS.EXCH.64 URZ, [UR8+0x38], UR6 ;  /* 0x00003806083f75b2 */ /* 0x0000220008000100 */
[----:B------:R0:W0:Y:S01]  /*02a0*/  SYNCS.EXCH.64 URZ, [UR8+0x18], UR4 ;  /* 0x00001804083f75b2 */ /* 0x0000220008000100 */
[----:B------:R0:W0:Y:S01]  /*02b0*/  SYNCS.EXCH.64 URZ, [UR8+0x40], UR6 ;  /* 0x00004006083f75b2 */ /* 0x0000220008000100 */
[----:B------:R0:W0:Y:S01]  /*02c0*/  SYNCS.EXCH.64 URZ, [UR8+0x20], UR4 ;  /* 0x00002004083f75b2 */ /* 0x0000220008000100 */
[----:B------:R0:W0:Y:S01]  /*02d0*/  SYNCS.EXCH.64 URZ, [UR8+0x48], UR6 ;  /* 0x00004806083f75b2 */ /* 0x0000220008000100 */
[----:B------:R-:W-:Y:S01]  /*02e0*/  NOP ;  /* 0x0000000000007918 */ /* 0x000fe20000000000 */
.L_x_2:
[----:B------:R-:W5:Y:S01]  /*02f0*/  SHFL.IDX PT, R0, R0, RZ, 0x1f ;  /* 0x00001fff00007589 */ /* 0x000f6200000e0000 */
[----:B------:R-:W1:Y:S01]  /*0300*/  LDC R3, c[0x0][0x65c] ;  /* 0x00019700ff037b82 */ /* 0x000e620000000800 */
[----:B------:R-:W-:Y:S02]  /*0310*/  ELECT P0, URZ, PT ;  /* 0x00000000003f782f */ /* 0x000fe40003800000 */
[C---:B------:R-:W-:Y:S01]  /*0320*/  ISETP.NE.AND P2, PT, R5.reuse, RZ, PT ;  /* 0x000000ff0500720c */ /* 0x040fe20003f45270 */
[----:B------:R-:W2:Y:S01]  /*0330*/  S2R R6, SR_CTAID.Y ;  /* 0x0000000000067919 */ /* 0x000ea20000002600 */
[----:B0-----:R-:W-:Y:S01]  /*0340*/  UMOV UR4, 0x20 ;  /* 0x0000002000047882 */ /* 0x001fe20000000000 */
[----:B------:R-:W-:Y:S01]  /*0350*/  VIADD R7, R5, 0xffffffff ;  /* 0xffffffff05077836 */ /* 0x000fe20000000000 */
[----:B------:R-:W-:Y:S01]  /*0360*/  NOP ;  /* 0x0000000000007918 */ /* 0x000fe20000000000 */
[----:B------:R-:W0:Y:S01]  /*0370*/  S2R R4, SR_CTAID.X ;  /* 0x0000000000047919 */ /* 0x000e220000002500 */
[----:B------:R-:W-:-:S02]  /*0380*/  NOP ;  /* 0x0000000000007918 */ /* 0x000fc40000000000 */
[----:B------:R-:W-:Y:S02]  /*0390*/  ISETP.GE.U32.AND P1, PT, R7, 0x2, PT ;  /* 0x000000020700780c */ /* 0x000fe40003f26070 */
[----:B-----5:R-:W-:Y:S02]  /*03a0*/  ISETP.NE.OR P0, PT, R0, RZ, !P0 ;  /* 0x000000ff0000720c */ /* 0x020fe40004705670 */
[----:B-1----:R-:W-:Y:S02]  /*03b0*/  ISETP.NE.AND P3, PT, R3, 0x1, PT ;  /* 0x000000010300780c */ /* 0x002fe40003f65270 */
[----:B------:R-:W-:-:S04]  /*03c0*/  SHF.R.S32.HI R3, RZ, 0x1f, R2 ;  /* 0x0000001fff037819 */ /* 0x000fc80000011402 */
[----:B------:R-:W-:-:S04]  /*03d0*/  LEA.HI R3, R3, R2, RZ, 0x2 ;  /* 0x0000000203037211 */ /* 0x000fc800078f10ff */
[----:B------:R-:W-:Y:S01]  /*03e0*/  LOP3.LUT R3, R3, 0xfffffffc, RZ, 0xc0, !PT ;  /* 0xfffffffc03037812 */ /* 0x000fe200078ec0ff */
[----:B------:R-:W-:Y:S01]  /*03f0*/  VOTEU.ALL UP0, P0 ;  /* 0x00000000003f7886 */ /* 0x000fe20000000000 */
[----:B------:R-:W-:Y:S01]  /*0400*/  VOTEU.ALL UP1, P0 ;  /* 0x00000000003f7886 */ /* 0x000fe20000020000 */
[----:B------:R-:W0:Y:S01]  /*0410*/  @P3 LDC R9, c[0x0][0x10] ;  /* 0x00000400ff093b82 */ /* 0x000e220000000800 */
[----:B------:R-:W-:Y:S02]  /*0420*/  @P3 IMAD.MOV.U32 R13, RZ, RZ, RZ ;  /* 0x000000ffff0d3224 */ /* 0x000fe400078e00ff */
[----:B------:R-:W-:Y:S01]  /*0430*/  IMAD.IADD R0, R2, 0x1, -R3 ;  /* 0x0000000102007824 */ /* 0x000fe200078e0a03 */
[----:B------:R-:W-:Y:S01]  /*0440*/  @!UP0 UMOV UR6, 0x400 ;  /* 0x0000040000068882 */ /* 0x000fe20000000000 */
[----:B------:R-:W-:-:S04]  /*0450*/  @!UP0 UIADD3 UR4, -UR4, 0x100000, URZ ;  /* 0x0010000004048890 */ /* 0x000fc8000fffe13f */
[----:B------:R-:W-:Y:S02]  /*0460*/  @!UP0 USHF.L.U32 UR5, UR4, 0xb, URZ ;  /* 0x0000000b04058899 */ /* 0x000fe4000800063f */
[----:B------:R-:W-:Y:S01]  /*0470*/  @!UP0 USHF.L.U32 UR4, UR4, 0x1, URZ ;  /* 0x0000000104048899 */ /* 0x000fe2000800063f */
[----:B--2---:R-:W-:Y:S01]  /*0480*/  @P3 IMAD.MOV.U32 R2, RZ, RZ, R6 ;  /* 0x000000ffff023224 */ /* 0x004fe200078e0006 */
[----:B------:R-:W1:Y:S01]  /*0490*/  @!UP0 S2UR UR7, SR_CgaCtaId ;  /* 0x00000000000789c3 */ /* 0x000e620000008800 */
[----:B------:R-:W-:-:S07]  /*04a0*/  @P3 IMAD.MOV.U32 R3, RZ, RZ, RZ ;  /* 0x000000ffff033224 */ /* 0x000fce00078e00ff */
[----:B------:R-:W2:Y:S01]  /*04b0*/  @!P3 LDC R11, c[0x0][0xc] ;  /* 0x00000300ff0bbb82 */ /* 0x000ea20000000800 */
[----:B0-----:R-:W-:-:S04]  /*04c0*/  @P3 IMAD.WIDE.U32 R8, R4, R9, R2 ;  /* 0x0000000904083225 */ /* 0x001fc800078e0002 */
[----:B------:R-:W-:Y:S02]  /*04d0*/  @P3 IMAD.MOV.U32 R12, RZ, RZ, R8 ;  /* 0x000000ffff0c3224 */ /* 0x000fe400078e0008 */
[----:B------:R-:W-:Y:S01]  /*04e0*/  @P3 IMAD.IADD R16, R9, 0x1, R13 ;  /* 0x0000000109103824 */ /* 0x000fe200078e020d */
[----:B-1----:R-:W-:Y:S01]  /*04f0*/  @!UP0 ULEA UR6, UR7, UR6, 0x18 ;  /* 0x0000000607068291 */ /* 0x002fe2000f8ec03f */
[----:B------:R-:W-:Y:S01]  /*0500*/  VOTEU.ALL UP0, P0 ;  /* 0x00000000003f7886 */ /* 0x000fe20000000000 */
[----:B------:R-:W-:-:S04]  /*0510*/  ISETP.NE.AND P0, PT, R0, 0x3, PT ;  /* 0x000000030000780c */ /* 0x000fc80003f05270 */
[----:B------:R-:W-:-:S04]  /*0520*/  ISETP.EQ.OR P0, PT, R0, RZ, !P0 ;  /* 0x000000ff0000720c */ /* 0x000fc80004702670 */
[----:B------:R-:W-:Y:S01]  /*0530*/  ISETP.EQ.AND P0, PT, R5, RZ, P0 ;  /* 0x000000ff0500720c */ /* 0x000fe20000702270 */
[----:B------:R-:W-:Y:S01]  /*0540*/  IMAD.MOV.U32 R5, RZ, RZ, RZ ;  /* 0x000000ffff057224 */ /* 0x000fe200078e00ff */
[----:B------:R-:W0:Y:S02]  /*0550*/  FENCE.VIEW.ASYNC.S ;  /* 0x00000000000073c6 */ /* 0x000e240000000000 */
[----:B0-----:R0:W3:Y:S01]  /*0560*/  @!UP0 SYNCS.EXCH.64 URZ, [UR6+0x60], UR4 ;  /* 0x00006004063f85b2 */ /* 0x0010e20008000100 */
[----:B------:R-:W-:Y:S01]  /*0570*/  SEL R17, RZ, 0x1, !P0 ;  /* 0x00000001ff117807 */ /* 0x000fe20004000000 */
[----:B--2---:R-:W-:-:S03]  /*0580*/  @!P3 IMAD.WIDE.U32 R2, R11, R6, R4 ;  /* 0x000000060b02b225 */ /* 0x004fc600078e0004 */
[----:B------:R-:W-:Y:S01]  /*0590*/  SEL R17, R17, 0x2, P1 ;  /* 0x0000000211117807 */ /* 0x000fe20000800000 */
[----:B------:R-:W-:Y:S02]  /*05a0*/  @!P3 IMAD.MOV.U32 R12, RZ, RZ, R2 ;  /* 0x000000ffff0cb224 */ /* 0x000fe400078e0002 */
[----:B------:R-:W-:-:S03]  /*05b0*/  @!P3 IMAD.MOV.U32 R16, RZ, RZ, R3 ;  /* 0x000000ffff10b224 */ /* 0x000fc600078e0003 */
[----:B------:R0:W-:Y:S04]  /*05c0*/  STL [R1+0x204], R12 ;  /* 0x0002040c01007387 */ /* 0x0001e80000100800 */
[----:B------:R0:W-:Y:S01]  /*05d0*/  STL [R1+0x200], R16 ;  /* 0x0002001001007387 */ /* 0x0001e20000100800 */
[----:B------:R0:W3:Y:S01]  /*05e0*/  @!UP1 SYNCS.EXCH.64 URZ, [UR6+0x68], UR4 ;  /* 0x00006804063f95b2 */ /* 0x0000e20008000100 */
[----:B------:R-:W-:Y:S01]  /*05f0*/  NOP ;  /* 0x0000000000007918 */ /* 0x000fe20000000000 */
[----:B---34-:R-:W-:Y:S06]  /*0600*/  BAR.SYNC.DEFER_BLOCKING 0x0 ;  /* 0x0000000000007b1d */ /* 0x018fec0000010000 */
[----:B------:R-:W-:Y:S05]  /*0610*/  @!P2 BRA `(.L_x_3) ;  /* 0x0000015000cca947 */ /* 0x000fea0003800000 */
[----:B------:R-:W-:-:S13]  /*0620*/  ISETP.GT.U32.AND P0, PT, R7, 0x1, PT ;  /* 0x000000010700780c */ /* 0x000fda0003f04070 */
[----:B0-----:R-:W-:Y:S05]  /*0630*/  @P0 EXIT ;  /* 0x000000000000094d */ /* 0x001fea0003800000 */
[----:B------:R-:W-:Y:S01]  /*0640*/  ULDC.64 UR4, c[0x0][0x650] ;  /* 0x0001940000047ab9 */ /* 0x000fe20000000a00 */
[----:B------:R-:W-:Y:S01]  /*0650*/  PRMT R0, RZ, 0x7610, R0 ;  /* 0x00007610ff007816 */ /* 0x000fe20000000000 */
[----:B------:R-:W-:Y:S01]  /*0660*/  IMAD.MOV.U32 R18, RZ, RZ, -0x1 ;  /* 0xffffffffff127424 */ /* 0x000fe200078e00ff */
[----:B------:R-:W-:Y:S01]  /*0670*/  ISETP.GE.U32.AND P0, PT, R12, UR4, PT ;  /* 0x000000040c007c0c */ /* 0x000fe2000bf06070 */
[----:B------:R-:W-:Y:S02]  /*0680*/  IMAD.MOV.U32 R19, RZ, RZ, -0x1 ;  /* 0xffffffffff137424 */ /* 0x000fe400078e00ff */
[----:B------:R-:W-:Y:S01]  /*0690*/  IMAD.MOV.U32 R155, RZ, RZ, -0x1 ;  /* 0xffffffffff9b7424 */ /* 0x000fe200078e00ff */
[----:B------:R-:W-:-:S13]  /*06a0*/  ISETP.GE.U32.AND.EX P0, PT, R16, UR5, PT, P0 ;  /* 0x0000000510007c0c */ /* 0x000fda000bf06100 */
[----:B------:R-:W-:Y:S05]  /*06b0*/  @P0 BRA `(.L_x_4) ;  /* 0x0000000400600947 */ /* 0x000fea0003800000 */
[----:B------:R-:W0:Y:S01]  /*06c0*/  LDC.64 R14, c[0x0][0x628] ;  /* 0x00018a00ff0e7b82 */ /* 0x000e220000000a00 */
[----:B------:R-:W-:Y:S02]  /*06d0*/  IMAD.MOV.U32 R2, RZ, RZ, R12 ;  /* 0x000000ffff027224 */ /* 0x000fe400078e000c */
[----:B------:R-:W-:-:S05]  /*06e0*/  IMAD.MOV.U32 R3, RZ, RZ, R16 ;  /* 0x000000ffff037224 */ /* 0x000fca00078e0010 */
[----:B------:R-:W1:Y:S08]  /*06f0*/  LDC R0, c[0x0][0x630] ;  /* 0x00018c00ff007b82 */ /* 0x000e700000000800 */
[----:B------:R-:W2:Y:S01]  /*0700*/  LDC.64 R18, c[0x0][0x620] ;  /* 0x00018800ff127b82 */ /* 0x000ea20000000a00 */
[----:B0-----:R-:W-:-:S04]  /*0710*/  ISETP.NE.U32.AND P0, PT, R14, RZ, PT ;  /* 0x000000ff0e00720c */ /* 0x001fc80003f05070 */
[----:B------:R-:W-:-:S13]  /*0720*/  ISETP.NE.AND.EX P0, PT, R15, RZ, PT, P0 ;  /* 0x000000ff0f00720c */ /* 0x000fda0003f05300 */
[----:B-12---:R-:W-:Y:S05]  /*0730*/  @!P0 BRA `(.L_x_5) ;  /* 0x0000000000288947 */ /* 0x006fea0003800000 */
[----:B------:R-:W0:Y:S02]  /*0740*/  LDC R7, c[0x0][0x634] ;  /* 0x00018d00ff077b82 */ /* 0x000e240000000800 */
[----:B0-----:R-:W-:-:S05]  /*0750*/  IADD3 R7, P0, R12, R7, RZ ;  /* 0x000000070c077210 */ /* 0x001fca0007f1e0ff */
[----:B------:R-:W-:-:S04]  /*0760*/  IMAD.X R13, RZ, RZ, R16, P0 ;  /* 0x000000ffff0d7224 */ /* 0x000fc800000e0610 */
[----:B------:R-:W-:-:S04]  /*0770*/  IMAD.WIDE.U32 R2, R13, R14, RZ ;  /* 0x0000000e0d027225 */ /* 0x000fc800078e00ff */
[----:B------:R-:W-:-:S04]  /*0780*/  IMAD.WIDE.U32 R8, P0, R7, R15, R2 ;  /* 0x0000000f07087225 */ /* 0x000fc80007800002 */
[----:B------:R-:W-:-:S04]  /*0790*/  IMAD.WIDE.U32 R2, R7, R14, RZ ;  /* 0x0000000e07027225 */ /* 0x000fc800078e00ff */
[----:B------:R-:W-:Y:S01]  /*07a0*/  IMAD.X R11, RZ, RZ, RZ, P0 ;  /* 0x000000ffff0b7224 */ /* 0x000fe200000e06ff */
[----:B------:R-:W-:Y:S01]  /*07b0*/  IADD3 RZ, P0, R3, R8, RZ ;  /* 0x0000000803ff7210 */ /* 0x000fe20007f1e0ff */
[----:B------:R-:W-:-:S04]  /*07c0*/  IMAD.MOV.U32 R10, RZ, RZ, R9 ;  /* 0x000000ffff0a7224 */ /* 0x000fc800078e0009 */
[----:B------:R-:W-:-:S08]  /*07d0*/  IMAD.WIDE.U32.X R2, R13, R15, R10, P0 ;  /* 0x0000000f0d027225 */ /* 0x000fd000000e040a */
.L_x_5:
[-CC-:B------:R-:W-:Y:S01]  /*07e0*/  SHF.R.U64 R155, R2, R0.reuse, R3.reuse ;  /* 0x00000000029b7219 */ /* 0x180fe20000001203 */
[----:B------:R-:W0:Y:S01]  /*07f0*/  LDC.64 R20, c[0x0][0x640] ;  /* 0x00019000ff147b82 */ /* 0x000e220000000a00 */
[----:B------:R-:W-:Y:S01]  /*0800*/  SHF.R.U32.HI R2, RZ, R0, R3 ;  /* 0x00000000ff027219 */ /* 0x000fe20000011603 */
[----:B------:R-:W-:Y:S01]  /*0810*/  ULDC UR4, c[0x0][0x150] ;  /* 0x0000540000047ab9 */ /* 0x000fe20000000800 */
[----:B------:R-:W-:Y:S01]  /*0820*/  I2FP.F32.U32 R0, R4 ;  /* 0x0000000400007245 */ /* 0x000fe20000201000 */
[----:B------:R-:W-:Y:S01]  /*0830*/  IMAD.MOV.U32 R3, RZ, RZ, R16 ;  /* 0x000000ffff037224 */ /* 0x000fe200078e0010 */
[----:B------:R-:W-:-:S03]  /*0840*/  IADD3 R7, P0, RZ, -R155, RZ ;  /* 0x8000009bff077210 */ /* 0x000fc60007f1e0ff */
[----:B------:R-:W1:Y:S01]  /*0850*/  LDC R10, c[0x0][0x618] ;  /* 0x00018600ff0a7b82 */ /* 0x000e620000000800 */
[----:B------:R-:W-:Y:S01]  /*0860*/  FMUL R0, R0, UR4 ;  /* 0x0000000400007c20 */ /* 0x000fe20008400000 */
[----:B------:R-:W-:Y:S01]  /*0870*/  IMAD.X R9, RZ, RZ, ~R2, P0 ;  /* 0x000000ffff097224 */ /* 0x000fe200000e0e02 */
[----:B------:R-:W-:Y:S01]  /*0880*/  ULDC UR4, c[0x0][0x154] ;  /* 0x0000550000047ab9 */ /* 0x000fe20000000800 */
[----:B------:R-:W-:Y:S02]  /*0890*/  IMAD.MOV.U32 R2, RZ, RZ, R12 ;  /* 0x000000ffff027224 */ /* 0x000fe400078e000c */
[-C--:B------:R-:W-:Y:S01]  /*08a0*/  IMAD R8, R9, R18.reuse, RZ ;  /* 0x0000001209087224 */ /* 0x080fe200078e02ff */
[----:B------:R-:W2:Y:S01]  /*08b0*/  F2I.U32.TRUNC.NTZ R0, R0 ;  /* 0x0000000000007305 */ /* 0x000ea2000020f000 */
[----:B------:R-:W3:Y:S01]  /*08c0*/  LDC R5, c[0x0][0x144] ;  /* 0x00005100ff057b82 */ /* 0x000ee20000000800 */
[----:B------:R-:W-:-:S04]  /*08d0*/  IMAD.WIDE.U32 R2, R7, R18, R2 ;  /* 0x0000001207027225 */ /* 0x000fc800078e0002 */
[----:B------:R-:W-:Y:S02]  /*08e0*/  IMAD R7, R7, R19, R8 ;  /* 0x0000001307077224 */ /* 0x000fe400078e0208 */
[----:B------:R-:W-:Y:S01]  /*08f0*/  IMAD.MOV.U32 R8, RZ, RZ, 0x1 ;  /* 0x00000001ff087424 */ /* 0x000fe200078e00ff */
[----:B------:R-:W4:Y:S01]  /*0900*/  LDC R14, c[0x0][0x608] ;  /* 0x00018200ff0e7b82 */ /* 0x000f220000000800 */
[----:B------:R-:W-:Y:S01]  /*0910*/  IMAD.IADD R7, R3, 0x1, R7 ;  /* 0x0000000103077824 */ /* 0x000fe200078e0207 */
[----:B0-----:R-:W-:Y:S01]  /*0920*/  ISETP.NE.U32.AND P0, PT, R20, RZ, PT ;  /* 0x000000ff1400720c */ /* 0x001fe20003f05070 */
[----:B--2---:R-:W-:-:S03]  /*0930*/  IMAD.MOV R3, RZ, RZ, -R0 ;  /* 0x000000ffff037224 */ /* 0x004fc600078e0a00 */
[----:B------:R-:W-:Y:S02]  /*0940*/  ISETP.NE.AND.EX P0, PT, R21, RZ, PT, P0 ;  /* 0x000000ff1500720c */ /* 0x000fe40003f05300 */
[----:B------:R-:W0:Y:S01]  /*0950*/  LDC R9, c[0x0][0x658] ;  /* 0x00019600ff097b82 */ /* 0x000e220000000800 */
[--C-:B-1----:R-:W-:Y:S02]  /*0960*/  SHF.R.U64 R12, R2, R10, R7.reuse ;  /* 0x0000000a020c7219 */ /* 0x102fe40000001207 */
[----:B------:R-:W-:Y:S02]  /*0970*/  I2FP.F32.U32 R2, R6 ;  /* 0x0000000600027245 */ /* 0x000fe40000201000 */
[----:B------:R-:W-:-:S03]  /*0980*/  SHF.R.U32.HI R7, RZ, R10, R7 ;  /* 0x0000000aff077219 */ /* 0x000fc60000011607 */
[----:B------:R-:W1:Y:S01]  /*0990*/  LDC R13, c[0x0][0x148] ;  /* 0x00005200ff0d7b82 */ /* 0x000e620000000800 */
[----:B---3--:R-:W-:Y:S02]  /*09a0*/  IMAD R0, R5, R3, R4 ;  /* 0x0000000305007224 */ /* 0x008fe400078e0204 */
[----:B------:R-:W-:Y:S01]  /*09b0*/  FMUL R3, R2, UR4 ;  /* 0x0000000402037c20 */ /* 0x000fe20008400000 */
[----:B------:R-:W-:-:S03]  /*09c0*/  IMAD.MOV.U32 R2, RZ, RZ, -0x1 ;  /* 0xffffffffff027424 */ /* 0x000fc600078e00ff */
[----:B------:R2:W3:Y:S01]  /*09d0*/  F2I.U32.TRUNC.NTZ R11, R3 ;  /* 0x00000003000b7305 */ /* 0x0004e2000020f000 */
[----:B------:R-:W1:Y:S01]  /*09e0*/  LDC R19, c[0x0][0x600] ;  /* 0x00018000ff137b82 */ /* 0x000e620000000800 */
[-CC-:B----4-:R-:W-:Y:S02]  /*09f0*/  SHF.R.U64 R25, R12, R14.reuse, R7.reuse ;  /* 0x0000000e0c197219 */ /* 0x190fe40000001207 */
[----:B------:R-:W-:-:S05]  /*0a00*/  SHF.R.U32.HI R4, RZ, R14, R7 ;  /* 0x0000000eff047219 */ /* 0x000fca0000011607 */
[----:B------:R-:W4:Y:S01]  /*0a10*/  LDC R16, c[0x0][0x648] ;  /* 0x00019200ff107b82 */ /* 0x000f220000000800 */
[-CC-:B0-----:R-:W-:Y:S02]  /*0a20*/  SHF.R.U64 R14, R25, R9.reuse, R4.reuse ;  /* 0x00000009190e7219 */ /* 0x181fe40000001204 */
[-C--:B------:R-:W-:Y:S02]  /*0a30*/  SHF.L.U32 R2, R2, R9.reuse, RZ ;  /* 0x0000000902027219 */ /* 0x080fe400000006ff */
[-C--:B------:R-:W-:Y:S02]  /*0a40*/  SHF.R.U32.HI R4, RZ, R9.reuse, R4 ;  /* 0x00000009ff047219 */ /* 0x080fe40000011604 */
[----:B------:R-:W-:Y:S01]  /*0a50*/  LOP3.LUT R10, RZ, R2, RZ, 0x33, !PT ;  /* 0x00000002ff0a7212 */ /* 0x000fe200078e33ff */
[----:B------:R-:W0:Y:S01]  /*0a60*/  LDC R23, c[0x0][0x638] ;  /* 0x00018e00ff177b82 */ /* 0x000e220000000800 */
[----:B------:R-:W-:Y:S01]  /*0a70*/  SHF.L.U32 R7, R8, R9, RZ ;  /* 0x0000000908077219 */ /* 0x000fe200000006ff */
[----:B------:R-:W-:-:S02]  /*0a80*/  IMAD.MOV.U32 R2, RZ, RZ, R14 ;  /* 0x000000ffff027224 */ /* 0x000fc400078e000e */
[----:B--2---:R-:W-:-:S04]  /*0a90*/  IMAD.MOV.U32 R3, RZ, RZ, R4 ;  /* 0x000000ffff037224 */ /* 0x004fc800078e0004 */
[----:B------:R-:W2:Y:S01]  /*0aa0*/  LDC R18, c[0x0][0x610] ;  /* 0x00018400ff127b82 */ /* 0x000ea20000000800 */
[----:B---3--:R-:W-:Y:S05]  /*0ab0*/  @!P0 BRA `(.L_x_6) ;  /* 0x0000000000288947 */ /* 0x008fea0003800000 */
[----:B------:R-:W3:Y:S02]  /*0ac0*/  LDC R9, c[0x0][0x64c] ;  /* 0x00019300ff097b82 */ /* 0x000ee40000000800 */
[----:B---3--:R-:W-:-:S05]  /*0ad0*/  IADD3 R9, P0, R14, R9, RZ ;  /* 0x000000090e097210 */ /* 0x008fca0007f1e0ff */
        /* <DEDUP_REMOVED lines=8> */
.L_x_6:
[----:B----4-:R-:W-:Y:S01]  /*0b60*/  SHF.R.U64 R2, R2, R16, R3 ;  /* 0x0000001002027219 */ /* 0x010fe20000001203 */
[----:B-1----:R-:W-:Y:S01]  /*0b70*/  VIADD R3, R19, 0xffffffff ;  /* 0xffffffff13037836 */ /* 0x002fe20000000000 */
[----:B------:R-:W-:Y:S01]  /*0b80*/  LOP3.LUT R10, R25, R10, RZ, 0xc0, !PT ;  /* 0x0000000a190a7212 */ /* 0x000fe200078ec0ff */
[----:B------:R-:W-:Y:S02]  /*0b90*/  IMAD.MOV R11, RZ, RZ, -R11 ;  /* 0x000000ffff0b7224 */ /* 0x000fe400078e0a0b */
[----:B------:R-:W-:Y:S01]  /*0ba0*/  IMAD.MOV R4, RZ, RZ, -R2 ;  /* 0x000000ffff047224 */ /* 0x000fe200078e0a02 */
[----:B------:R-:W-:Y:S01]  /*0bb0*/  LOP3.LUT R3, R12, R3, RZ, 0xc0, !PT ;  /* 0x000000030c037212 */ /* 0x000fe200078ec0ff */
[----:B------:R-:W-:Y:S02]  /*0bc0*/  IMAD R7, R7, R2, R10 ;  /* 0x0000000207077224 */ /* 0x000fe400078e020a */
[----:B------:R-:W-:Y:S02]  /*0bd0*/  @P3 IMAD R0, R13, R11, R6 ;  /* 0x0000000b0d003224 */ /* 0x000fe400078e0206 */
[----:B0-----:R-:W-:-:S02]  /*0be0*/  IMAD R2, R4, R23, R14 ;  /* 0x0000001704027224 */ /* 0x001fc400078e020e */
[----:B--2---:R-:W-:Y:S02]  /*0bf0*/  IMAD R18, R7, R18, R0 ;  /* 0x0000001207127224 */ /* 0x004fe400078e0200 */
[----:B------:R-:W-:Y:S02]  /*0c00*/  IMAD R3, R2, R19, R3 ;  /* 0x0000001302037224 */ /* 0x000fe400078e0203 */
[----:B------:R-:W-:-:S03]  /*0c10*/  IMAD.MOV.U32 R0, RZ, RZ, 0x1 ;  /* 0x00000001ff007424 */ /* 0x000fc600078e00ff */
[----:B------:R-:W-:Y:S02]  /*0c20*/  SEL R19, R3, R18, !P3 ;  /* 0x0000001203137207 */ /* 0x000fe40005800000 */
[----:B------:R-:W-:-:S07]  /*0c30*/  SEL R18, R18, R3, !P3 ;  /* 0x0000000312127207 */ /* 0x000fce0005800000 */
.L_x_4:
[----:B------:R-:W-:-:S08]  /*0c40*/  NOP ;  /* 0x0000000000007918 */ /* 0x000fd00000000000 */
[----:B------:R-:W0:Y:S02]  /*0c50*/  USETMAXREG.TRY_ALLOC.CTAPOOL UP0, 0xf0 ;  /* 0x000000f0000079c8 */ /* 0x000e240008000600 */
[----:B0-----:R-:W-:-:S13]  /*0c60*/  PLOP3.LUT P0, PT, PT, PT, UP0, 0x80, 0x0 ;  /* 0x000000000000781c */ /* 0x001fda0003f0f008 */
[----:B------:R-:W-:Y:S05]  /*0c70*/  @!P0 BRA `(.L_x_4) ;  /* 0xfffffffc00f08947 */ /* 0x000fea000383ffff */
[----:B------:R-:W-:Y:S01]  /*0c80*/  ULDC.64 UR4, c[0x0][0x598] ;  /* 0x0001660000047ab9 */ /* 0x000fe20000000a00 */
[----:B------:R-:W-:Y:S01]  /*0c90*/  ULDC.64 UR36, c[0x0][0x208] ;  /* 0x0000820000247ab9 */ /* 0x000fe20000000a00 */
[----:B------:R-:W-:-:S04]  /*0ca0*/  ISETP.NE.U32.AND P0, PT, RZ, UR4, PT ;  /* 0x00000004ff007c0c */ /* 0x000fc8000bf05070 */
[----:B------:R-:W-:-:S13]  /*0cb0*/  ISETP.NE.AND.EX P0, PT, RZ, UR5, PT, P0 ;  /* 0x00000005ff007c0c */ /* 0x000fda000bf05300 */
[----:B------:R-:W-:Y:S05]  /*0cc0*/  @!P0 BRA `(.L_x_7) ;  /* 0x00000000001c8947 */ /* 0x000fea0003800000 */
[----:B------:R-:W0:Y:S02]  /*0cd0*/  LDC.64 R2, c[0x0][0x598] ;  /* 0x00016600ff027b82 */ /* 0x000e240000000a00 */
[----:B0-----:R-:W2:Y:S02]  /*0ce0*/  LDG.E.64 R2, desc[UR36][R2.64] ;  /* 0x0000002402027981 */ /* 0x001ea4000c1e1b00 */
[----:B--2---:R-:W-:-:S04]  /*0cf0*/  ISETP.NE.U32.AND P0, PT, R2, RZ, PT ;  /* 0x000000ff0200720c */ /* 0x004fc80003f05070 */
[----:B------:R-:W-:-:S13]  /*0d00*/  ISETP.NE.AND.EX P0, PT, R3, RZ, PT, P0 ;  /* 0x000000ff0300720c */ /* 0x000fda0003f05300 */
[----:B------:R-:W-:Y:S05]  /*0d10*/  @!P0 BRA `(.L_x_7) ;  /* 0x0000000000088947 */ /* 0x000fea0003800000 */
[----:B------:R0:W5:Y:S01]  /*0d20*/  LD.E R2, desc[UR36][R2.64] ;  /* 0x0000002402027980 */ /* 0x000162000c101900 */
[----:B------:R-:W-:Y:S05]  /*0d30*/  BRA `(.L_x_8) ;  /* 0x0000000000247947 */ /* 0x000fea0003800000 */
.L_x_7:
[----:B------:R-:W-:Y:S02]  /*0d40*/  ULDC.64 UR4, c[0x0][0x588] ;  /* 0x0001620000047ab9 */ /* 0x000fe40000000a00 */
[----:B------:R-:W-:-:S04]  /*0d50*/  ISETP.NE.U32.AND P0, PT, RZ, UR4, PT ;  /* 0x00000004ff007c0c */ /* 0x000fc8000bf05070 */
[----:B------:R-:W-:-:S13]  /*0d60*/  ISETP.NE.AND.EX P0, PT, RZ, UR5, PT, P0 ;  /* 0x00000005ff007c0c */ /* 0x000fda000bf05300 */
[----:B------:R-:W-:Y:S05]  /*0d70*/  @!P0 BRA `(.L_x_9) ;  /* 0x00000000000c8947 */ /* 0x000fea0003800000 */
[----:B------:R-:W0:Y:S02]  /*0d80*/  LDC.64 R2, c[0x0][0x588] ;  /* 0x00016200ff027b82 */ /* 0x000e240000000a00 */
[----:B0-----:R1:W5:Y:S01]  /*0d90*/  LDG.E R2, desc[UR36][R2.64] ;  /* 0x0000002402027981 */ /* 0x001362000c1e1900 */
[----:B------:R-:W-:Y:S05]  /*0da0*/  BRA `(.L_x_8) ;  /* 0x0000000000087947 */ /* 0x000fea0003800000 */
.L_x_9:
[----:B------:R-:W-:Y:S02]  /*0db0*/  ULDC UR4, c[0x0][0x580] ;  /* 0x0001600000047ab9 */ /* 0x000fe40000000800 */
[----:B------:R-:W-:-:S07]  /*0dc0*/  IMAD.U32 R2, RZ, RZ, UR4 ;  /* 0x00000004ff027e24 */ /* 0x000fce000f8e00ff */
.L_x_8:
[----:B------:R-:W-:Y:S02]  /*0dd0*/  ULDC.64 UR4, c[0x0][0x5a0] ;  /* 0x0001680000047ab9 */ /* 0x000fe40000000a00 */
[----:B------:R-:W-:-:S04]  /*0de0*/  ISETP.NE.U32.AND P0, PT, RZ, UR4, PT ;  /* 0x00000004ff007c0c */ /* 0x000fc8000bf05070 */
[----:B------:R-:W-:-:S13]  /*0df0*/  ISETP.NE.AND.EX P0, PT, RZ, UR5, PT, P0 ;  /* 0x00000005ff007c0c */ /* 0x000fda000bf05300 */
[----:B------:R-:W-:Y:S05]  /*0e00*/  @!P0 BRA `(.L_x_10) ;  /* 0x00000000001c8947 */ /* 0x000fea0003800000 */
[----:B------:R-:W2:Y:S02]  /*0e10*/  LDC.64 R4, c[0x0][0x5a0] ;  /* 0x00016800ff047b82 */ /* 0x000ea40000000a00 */
[----:B--2---:R-:W2:Y:S02]  /*0e20*/  LDG.E.64 R4, desc[UR36][R4.64] ;  /* 0x0000002404047981 */ /* 0x004ea4000c1e1b00 */
[----:B--2---:R-:W-:-:S04]  /*0e30*/  ISETP.NE.U32.AND P0, PT, R4, RZ, PT ;  /* 0x000000ff0400720c */ /* 0x004fc80003f05070 */
[----:B------:R-:W-:-:S13]  /*0e40*/  ISETP.NE.AND.EX P0, PT, R5, RZ, PT, P0 ;  /* 0x000000ff0500720c */ /* 0x000fda0003f05300 */
[----:B------:R-:W-:Y:S05]  /*0e50*/  @!P0 BRA `(.L_x_10) ;  /* 0x0000000000088947 */ /* 0x000fea0003800000 */
[----:B------:R2:W5:Y:S01]  /*0e60*/  LD.E R16, desc[UR36][R4.64] ;  /* 0x0000002404107980 */ /* 0x000562000c101900 */
[----:B------:R-:W-:Y:S05]  /*0e70*/  BRA `(.L_x_11) ;  /* 0x0000000000247947 */ /* 0x000fea0003800000 */
.L_x_10:
[----:B------:R-:W-:Y:S02]  /*0e80*/  ULDC.64 UR4, c[0x0][0x590] ;  /* 0x0001640000047ab9 */ /* 0x000fe40000000a00 */
[----:B------:R-:W-:-:S04]  /*0e90*/  ISETP.NE.U32.AND P0, PT, RZ, UR4, PT ;  /* 0x00000004ff007c0c */ /* 0x000fc8000bf05070 */
[----:B------:R-:W-:-:S13]  /*0ea0*/  ISETP.NE.AND.EX P0, PT, RZ, UR5, PT, P0 ;  /* 0x00000005ff007c0c */ /* 0x000fda000bf05300 */
[----:B------:R-:W-:Y:S05]  /*0eb0*/  @!P0 BRA `(.L_x_12) ;  /* 0x00000000000c8947 */ /* 0x000fea0003800000 */
[----:B------:R-:W2:Y:S02]  /*0ec0*/  LDC.64 R4, c[0x0][0x590] ;  /* 0x00016400ff047b82 */ /* 0x000ea40000000a00 */
[----:B--2---:R3:W5:Y:S01]  /*0ed0*/  LDG.E R16, desc[UR36][R4.64] ;  /* 0x0000002404107981 */ /* 0x004762000c1e1900 */
[----:B------:R-:W-:Y:S05]  /*0ee0*/  BRA `(.L_x_11) ;  /* 0x0000000000087947 */ /* 0x000fea0003800000 */
.L_x_12:
[----:B------:R-:W-:Y:S02]  /*0ef0*/  ULDC UR4, c[0x0][0x584] ;  /* 0x0001610000047ab9 */ /* 0x000fe40000000800 */
[----:B------:R-:W-:-:S07]  /*0f00*/  IMAD.U32 R16, RZ, RZ, UR4 ;  /* 0x00000004ff107e24 */ /* 0x000fce000f8e00ff */
.L_x_11:
[----:B------:R-:W-:-:S13]  /*0f10*/  LOP3.LUT P0, RZ, R0, 0xff, RZ, 0xc0, !PT ;  /* 0x000000ff00ff7812 */ /* 0x000fda000780c0ff */
[----:B------:R-:W-:Y:S05]  /*0f20*/  @!P0 EXIT ;  /* 0x000000000000894d */ /* 0x000fea0003800000 */
[----:B------:R-:W-:Y:S01]  /*0f30*/  ULDC UR4, c[0x0][0x28c] ;  /* 0x0000a30000047ab9 */ /* 0x000fe20000000800 */
[----:B------:R-:W-:Y:S01]  /*0f40*/  UMOV UR38, URZ ;  /* 0x0000003f00267c82 */ /* 0x000fe20008000000 */
[----:B------:R-:W-:Y:S01]  /*0f50*/  UIADD3 UR4, UR4, 0x1f, URZ ;  /* 0x0000001f04047890 */ /* 0x000fe2000fffe03f */
[----:B------:R-:W-:-:S03]  /*0f60*/  UMOV UR39, URZ ;  /* 0x0000003f00277c82 */ /* 0x000fc60008000000 */
[----:B------:R-:W-:-:S04]  /*0f70*/  USHF.R.S32.HI UR5, URZ, 0x1f, UR4 ;  /* 0x0000001f3f057899 */ /* 0x000fc80008011404 */
[----:B------:R-:W-:-:S04]  /*0f80*/  ULEA.HI UR5, UR5, UR4, URZ, 0x5 ;  /* 0x0000000405057291 */ /* 0x000fc8000f8f283f */
[----:B------:R-:W-:-:S12]  /*0f90*/  USHF.R.S32.HI UR40, URZ, 0x5, UR5 ;  /* 0x000000053f287899 */ /* 0x000fd80008011405 */
.L_x_542:
[----:B------:R-:W4:Y:S01]  /*0fa0*/  S2R R0, SR_TID.X ;  /* 0x0000000000007919 */ /* 0x000f220000002100 */
[----:B0-----:R-:W0:Y:S01]  /*0fb0*/  S2UR UR7, SR_CgaCtaId ;  /* 0x00000000000779c3 */ /* 0x001e220000008800 */
[----:B------:R-:W-:Y:S02]  /*0fc0*/  UMOV UR6, 0x400 ;  /* 0x0000040000067882 */ /* 0x000fe40000000000 */
[----:B0-----:R-:W-:Y:S01]  /*0fd0*/  ULEA UR42, UR7, UR6, 0x18 ;  /* 0x00000006072a7291 */ /* 0x001fe2000f8ec03f */
[----:B----4-:R-:W-:-:S04]  /*0fe0*/  LOP3.LUT R0, R0, 0x80, RZ, 0xc0, !PT ;  /* 0x0000008000007812 */ /* 0x010fc800078ec0ff */
[----:B------:R-:W-:-:S06]  /*0ff0*/  SHF.R.U32.HI R0, RZ, 0x7, R0 ;  /* 0x00000007ff007819 */ /* 0x000fcc0000011600 */
[----:B------:R-:W0:Y:S02]  /*1000*/  SHFL.IDX PT, R0, R0, RZ, 0x1f ;  /* 0x00001fff00007589 */ /* 0x000e2400000e0000 */
[----:B0-----:R-:W-:-:S13]  /*1010*/  R2UR UR4, R0 ;  /* 0x00000000000472ca */ /* 0x001fda00000e0000 */
[----:B------:R-:W-:-:S04]  /*1020*/  ULEA.HI UR5, UR4, UR4, URZ, 0x1 ;  /* 0x0000000404057291 */ /* 0x000fc8000f8f083f */
[----:B------:R-:W-:-:S04]  /*1030*/  ULOP3.LUT UR5, UR5, 0xffffe, URZ, 0xc0, !UPT ;  /* 0x000ffffe05057892 */ /* 0x000fc8000f8ec03f */
[----:B------:R-:W-:-:S03]  /*1040*/  UIADD3 UR5, UR4, -UR5, URZ ;  /* 0x8000000504057290 */ /* 0x000fc6000fffe03f */
[----:B------:R-:W-:Y:S01]  /*1050*/  ULDC UR4, c[0x0][0x28c] ;  /* 0x0000a30000047ab9 */ /* 0x000fe20000000800 */
[----:B------:R-:W-:Y:S01]  /*1060*/  ULEA UR5, UR5, UR42, 0xc ;  /* 0x0000002a05057291 */ /* 0x000fe2000f8e603f */
[----:B------:R-:W-:-:S03]  /*1070*/  ISETP.LT.AND P0, PT, RZ, UR4, PT ;  /* 0x00000004ff007c0c */ /* 0x000fc6000bf01270 */
[----:B------:R-:W-:-:S04]  /*1080*/  UIADD3 UR5, UR5, 0x100, URZ ;  /* 0x0000010005057890 */ /* 0x000fc8000fffe03f */
[----:B------:R-:W-:-:S04]  /*1090*/  USHF.R.U32.HI UR5, URZ, 0x4, UR5 ;  /* 0x000000043f057899 */ /* 0x000fc80008011605 */
[----:B------:R-:W-:Y:S02]  /*10a0*/  ULOP3.LUT UR41, UR5, 0x3fff, URZ, 0xc0, !UPT ;  /* 0x00003fff05297892 */ /* 0x000fe4000f8ec03f */
[----:B-1-3--:R-:W-:Y:S10]  /*10b0*/  @P0 BRA `(.L_x_13) ;  /* 0x0000000000400947 */ /* 0x00aff40003800000 */
[----:B------:R-:W-:Y:S01]  /*10c0*/  MOV R0, 0x0 ;  /* 0x0000000000007802 */ /* 0x000fe20000000f00 */
[----:B------:R-:W-:Y:S01]  /*10d0*/  ULDC.64 UR4, c[0x4][0x68] ;  /* 0x01001a0000047ab9 */ /* 0x000fe20000000a00 */
[----:B------:R-:W-:Y:S01]  /*10e0*/  ULDC.64 UR6, c[0x4][0x8] ;  /* 0x0100020000067ab9 */ /* 0x000fe20000000a00 */
[----:B--23--:R-:W-:Y:S01]  /*10f0*/  IMAD.U32 R4, RZ, RZ, UR4 ;  /* 0x00000004ff047e24 */ /* 0x00cfe2000f8e00ff */
[----:B------:R0:W2:Y:S01]  /*1100*/  LDC.64 R14, c[0x4][R0] ;  /* 0x01000000000e7b82 */ /* 0x0000a20000000a00 */
[----:B------:R-:W-:Y:S01]  /*1110*/  IMAD.U32 R5, RZ, RZ, UR5 ;  /* 0x00000005ff057e24 */ /* 0x000fe2000f8e00ff */
[----:B------:R-:W-:Y:S01]  /*1120*/  ULDC.64 UR4, c[0x4][0x70] ;  /* 0x01001c0000047ab9 */ /* 0x000fe20000000a00 */
[----:B------:R-:W-:Y:S02]  /*1130*/  IMAD.U32 R10, RZ, RZ, UR6 ;  /* 0x00000006ff0a7e24 */ /* 0x000fe4000f8e00ff */
[----:B------:R-:W-:Y:S02]  /*1140*/  IMAD.U32 R6, RZ, RZ, UR4 ;  /* 0x00000004ff067e24 */ /* 0x000fe4000f8e00ff */
[----:B------:R-:W-:-:S02]  /*1150*/  IMAD.U32 R7, RZ, RZ, UR5 ;  /* 0x00000005ff077e24 */ /* 0x000fc4000f8e00ff */
[----:B------:R-:W-:Y:S02]  /*1160*/  IMAD.U32 R11, RZ, RZ, UR7 ;  /* 0x00000007ff0b7e24 */ /* 0x000fe4000f8e00ff */
[----:B------:R-:W-:Y:S02]  /*1170*/  IMAD.MOV.U32 R8, RZ, RZ, 0x1e1 ;  /* 0x000001e1ff087424 */ /* 0x000fe400078e00ff */
[----:B------:R-:W-:Y:S02]  /*1180*/  IMAD.MOV.U32 R12, RZ, RZ, 0x1 ;  /* 0x00000001ff0c7424 */ /* 0x000fe400078e00ff */
[----:B0-----:R-:W-:-:S07]  /*1190*/  IMAD.MOV.U32 R13, RZ, RZ, RZ ;  /* 0x000000ffff0d7224 */ /* 0x001fce00078e00ff */
[----:B------:R-:W-:-:S07]  /*11a0*/  LEPC R20, `(.L_x_13) ;  /* 0x000000001014794e */ /* 0x000fce0000000000 */
[----:B-12--5:R-:W-:Y:S05]  /*11b0*/  CALL.ABS.NOINC R14 ;  /* 0x000000000e007343 */ /* 0x026fea0003c00000 */
.L_x_13:
[----:B------:R-:W-:-:S04]  /*11c0*/  LOP3.LUT R0, R17, 0x1, RZ, 0xfc, !PT ;  /* 0x0000000111007812 */ /* 0x000fc800078efcff */
[----:B------:R-:W-:-:S13]  /*11d0*/  ISETP.NE.AND P0, PT, R0, 0x3, PT ;  /* 0x000000030000780c */ /* 0x000fda0003f05270 */
[----:B------:R-:W-:Y:S05]  /*11e0*/  @!P0 BRA `(.L_x_14) ;  /* 0x0000000000048947 */ /* 0x000fea0003800000 */
[----:B------:R-:W-:Y:S01]  /*11f0*/  BPT.TRAP 0x1 ;  /* 0x000000040000795c */ /* 0x000fe20000300000 */
.L_x_14:
[----:B-1----:R-:W-:Y:S02]  /*1200*/  IMAD.U32 R3, RZ, RZ, UR39 ;  /* 0x00000027ff037e24 */ /* 0x002fe4000f8e00ff */
[----:B------:R-:W-:-:S03]  /*1210*/  IMAD.U32 R0, RZ, RZ, UR38 ;  /* 0x00000026ff007e24 */ /* 0x000fc6000f8e00ff */
[----:B------:R-:W-:Y:S02]  /*1220*/  LEA R3, R3, UR42, 0x3 ;  /* 0x0000002a03037c11 */ /* 0x000fe4000f8e18ff */
[----:B------:R-:W-:-:S04]  /*1230*/  SHF.L.U32 R0, R0, 0x1f, RZ ;  /* 0x0000001f00007819 */ /* 0x000fc800000006ff */
[----:B------:R0:W1:Y:S01]  /*1240*/  SYNCS.PHASECHK.TRANS64.TRYWAIT P1, [R3+URZ], R0 ;  /* 0x00000000030075a7 */ /* 0x000062000802017f */
[----:B------:R-:W-:Y:S05]  /*1250*/  @!P0 BRA `(.L_x_15) ;  /* 0x0000000000048947 */ /* 0x000fea0003800000 */
[----:B------:R-:W-:Y:S01]  /*1260*/  BPT.TRAP 0x1 ;  /* 0x000000040000795c */ /* 0x000fe20000300000 */
.L_x_15:
[----:B-1----:R-:W-:Y:S05]  /*1270*/  @P1 BRA `(.L_x_16) ;  /* 0x0000000000081947 */ /* 0x002fea0003800000 */
[----:B------:R-:W1:Y:S02]  /*1280*/  SYNCS.PHASECHK.TRANS64.TRYWAIT P1, [R3+URZ], R0 ;  /* 0x00000000030075a7 */ /* 0x000e64000802017f */
[----:B-1----:R-:W-:Y:S05]  /*1290*/  @!P1 BRA `(.L_x_17) ;  /* 0x0000015c00909947 */ /* 0x002fea0003800000 */
.L_x_16:
[----:B------:R-:W-:-:S04]  /*12a0*/  UISETP.LT.AND UP0, UPT, UR40, 0x1, UPT ;  /* 0x000000012800788c */ /* 0x000fc8000bf01270 */
[----:B------:R-:W-:-:S04]  /*12b0*/  USEL UR4, UR40, 0x1, UP0 ;  /* 0x0000000128047887 */ /* 0x000fc80008000000 */
[----:B------:R-:W-:-:S06]  /*12c0*/  UIADD3 UR4, UR40, -UR4, URZ ;  /* 0x8000000428047290 */ /* 0x000fcc000fffe03f */
[----:B01----:R-:W-:Y:S02]  /*12d0*/  IMAD.U32 R0, RZ, RZ, UR4 ;  /* 0x00000004ff007e24 */ /* 0x003fe4000f8e00ff */
[----:B------:R-:W-:Y:S01]  /*12e0*/  IMAD.U32 R3, RZ, RZ, UR4 ;  /* 0x00000004ff037e24 */ /* 0x000fe2000f8e00ff */
[----:B------:R-:W-:Y:S05]  /*12f0*/  WARPSYNC.ALL ;  /* 0x0000000000007948 */ /* 0x000fea0003800000 */
[----:B------:R-:W-:Y:S01]  /*1300*/  ISETP.GE.AND P1, PT, R0, 0x1, PT ;  /* 0x000000010000780c */ /* 0x000fe20003f26270 */
[----:B------:R-:W-:Y:S01]  /*1310*/  UIADD3 UR4, UR42, 0xa100, URZ ;  /* 0x0000a1002a047890 */ /* 0x000fe2000fffe03f */
[----:B------:R-:W-:Y:S01]  /*1320*/  WARPGROUP.ARRIVE ;  /* 0x00000000000079c5 */ /* 0x000fe20000000000 */
[----:B------:R-:W-:Y:S01]  /*1330*/  UMOV UR9, 0x80000020 ;  /* 0x8000002000097882 */ /* 0x000fe20000000000 */
[----:B------:R-:W-:Y:S01]  /*1340*/  UMOV UR11, 0x80000020 ;  /* 0x80000020000b7882 */ /* 0x000fe20000000000 */
[----:B------:R-:W-:-:S04]  /*1350*/  USHF.R.U32.HI UR4, URZ, 0x4, UR4 ;  /* 0x000000043f047899 */ /* 0x000fc80008011604 */
[----:B------:R-:W-:Y:S02]  /*1360*/  ULOP3.LUT UR5, UR4, 0x3fff, URZ, 0xc0, !UPT ;  /* 0x00003fff04057892 */ /* 0x000fe4000f8ec03f */
[----:B------:R-:W-:Y:S02]  /*1370*/  ULOP3.LUT UR4, UR41, 0x10000, URZ, 0xfc, !UPT ;  /* 0x0001000029047892 */ /* 0x000fe4000f8efc3f */
[----:B------:R-:W-:Y:S02]  /*1380*/  ULOP3.LUT UR5, UR5, 0x10000, URZ, 0xfc, !UPT ;  /* 0x0001000005057892 */ /* 0x000fe4000f8efc3f */
[----:B------:R-:W-:Y:S02]  /*1390*/  ULEA UR6, UR39, UR4, 0x9 ;  /* 0x0000000427067291 */ /* 0x000fe4000f8e483f */
[----:B------:R-:W-:-:S05]  /*13a0*/  ULEA UR7, UR39, UR5, 0xb ;  /* 0x0000000527077291 */ /* 0x000fca000f8e583f */
[----:B------:R-:W-:Y:S02]  /*13b0*/  UMOV UR8, UR6 ;  /* 0x0000000600087c82 */ /* 0x000fe40008000000 */
[----:B------:R-:W-:Y:S02]  /*13c0*/  UMOV UR10, UR7 ;  /* 0x00000007000a7c82 */ /* 0x000fe40008000000 */
[----:B------:R-:W-:Y:S01]  /*13d0*/  HGMMA.64x256x16.F32.BF16 R24, gdesc[UR8], RZ, !UPT, gsb0 ;  /* 0x03e00000081879f0 */ /* 0x000fe2000c0018ff */
[----:B------:R-:W-:Y:S01]  /*13e0*/  UIADD3 UR10, UR7, 0x400, URZ ;  /* 0x00000400070a7890 */ /* 0x000fe2000fffe03f */
[----:B------:R-:W-:Y:S01]  /*13f0*/  UMOV UR11, 0x80000020 ;  /* 0x80000020000b7882 */ /* 0x000fe20000000000 */
[----:B------:R-:W-:Y:S02]  /*1400*/  WARPGROUP.DEPBAR.LE gsb0, 0x0 ;  /* 0x00008000000079c5 */ /* 0x000fe40000010000 */
[----:B------:R-:W-:Y:S01]  /*1410*/  STL.64 [R1], R24 ;  /* 0x0000001801007387 */ /* 0x000fe20000100a00 */
[----:B------:R-:W-:-:S02]  /*1420*/  IMAD.MOV.U32 R235, RZ, RZ, R52 ;  /* 0x000000ffffeb7224 */ /* 0x000fc400078e0034 */
[----:B------:R-:W-:Y:S01]  /*1430*/  IMAD.MOV.U32 R234, RZ, RZ, R53 ;  /* 0x000000ffffea7224 */ /* 0x000fe200078e0035 */
[----:B------:R-:W-:Y:S01]  /*1440*/  STL.64 [R1+0x8], R26 ;  /* 0x0000081a01007387 */ /* 0x000fe20000100a00 */
[----:B------:R-:W-:Y:S02]  /*1450*/  IMAD.MOV.U32 R233, RZ, RZ, R54 ;  /* 0x000000ffffe97224 */ /* 0x000fe400078e0036 */
[----:B------:R-:W-:Y:S01]  /*1460*/  IMAD.MOV.U32 R232, RZ, RZ, R55 ;  /* 0x000000ffffe87224 */ /* 0x000fe200078e0037 */
[----:B------:R-:W-:Y:S01]  /*1470*/  STL.64 [R1+0x10], R28 ;  /* 0x0000101c01007387 */ /* 0x000fe20000100a00 */
[----:B------:R-:W-:Y:S02]  /*1480*/  IMAD.MOV.U32 R231, RZ, RZ, R56 ;  /* 0x000000ffffe77224 */ /* 0x000fe400078e0038 */
[----:B------:R-:W-:Y:S01]  /*1490*/  IMAD.MOV.U32 R230, RZ, RZ, R57 ;  /* 0x000000ffffe67224 */ /* 0x000fe200078e0039 */
[----:B------:R-:W-:Y:S01]  /*14a0*/  STL.64 [R1+0x18], R30 ;  /* 0x0000181e01007387 */ /* 0x000fe20000100a00 */
        /* <DEDUP_REMOVED lines=29> */
[----:B------:R0:W-:Y:S01]  /*1680*/  STL.64 [R1+0x68], R50 ;  /* 0x0000683201007387 */ /* 0x0001e20000100a00 */
[----:B------:R-:W-:Y:S02]  /*1690*/  IMAD.MOV.U32 R162, RZ, RZ, R78 ;  /* 0x000000ffffa27224 */ /* 0x000fe400078e004e */
[----:B------:R-:W-:Y:S01]  /*16a0*/  IMAD.MOV.U32 R163, RZ, RZ, R79 ;  /* 0x000000ffffa37224 */ /* 0x000fe200078e004f */
[----:B------:R-:W-:Y:S01]  /*16b0*/  STL [R1+0x2c0], R155 ;  /* 0x0002c09b01007387 */ /* 0x000fe20000100800 */
[----:B------:R-:W-:Y:S02]  /*16c0*/  IMAD.MOV.U32 R164, RZ, RZ, R80 ;  /* 0x000000ffffa47224 */ /* 0x000fe400078e0050 */
[----:B------:R-:W-:Y:S02]  /*16d0*/  IMAD.MOV.U32 R165, RZ, RZ, R81 ;  /* 0x000000ffffa57224 */ /* 0x000fe400078e0051 */
[----:B------:R-:W-:-:S02]  /*16e0*/  IMAD.MOV.U32 R166, RZ, RZ, R82 ;  /* 0x000000ffffa67224 */ /* 0x000fc400078e0052 */
[----:B------:R-:W-:Y:S02]  /*16f0*/  IMAD.MOV.U32 R167, RZ, RZ, R83 ;  /* 0x000000ffffa77224 */ /* 0x000fe400078e0053 */
[----:B------:R-:W-:Y:S02]  /*1700*/  IMAD.MOV.U32 R168, RZ, RZ, R84 ;  /* 0x000000ffffa87224 */ /* 0x000fe400078e0054 */
[----:B------:R-:W-:Y:S02]  /*1710*/  IMAD.MOV.U32 R169, RZ, RZ, R85 ;  /* 0x000000ffffa97224 */ /* 0x000fe400078e0055 */
        /* <DEDUP_REMOVED lines=63> */
[----:B--23--:R-:W-:Y:S02]  /*1b10*/  IMAD.MOV.U32 R5, RZ, RZ, R149 ;  /* 0x000000ffff057224 */ /* 0x00cfe400078e0095 */
[----:B------:R-:W-:Y:S02]  /*1b20*/  IMAD.MOV.U32 R4, RZ, RZ, R150 ;  /* 0x000000ffff047224 */ /* 0x000fe400078e0096 */
[----:B------:R-:W-:Y:S02]  /*1b30*/  IMAD.MOV.U32 R0, RZ, RZ, R151 ;  /* 0x000000ffff007224 */ /* 0x000fe400078e0097 */
[----:B0-----:R-:W-:-:S06]  /*1b40*/  WARPGROUP.ARRIVE ;  /* 0x00000000000079c5 */ /* 0x001fcc0000000000 */
[----:B------:R-:W-:Y:S03]  /*1b50*/  HGMMA.64x256x16.F32.BF16 R24, gdesc[UR8], RZ, !UPT, gsb0 ;  /* 0x03e00000081879f0 */ /* 0x000fe6000c0018ff */
[----:B------:R-:W-:Y:S02]  /*1b60*/  WARPGROUP.DEPBAR.LE gsb0, 0x0 ;  /* 0x00008000000079c5 */ /* 0x000fe40000010000 */
[----:B------:R-:W-:Y:S04]  /*1b70*/  STL.64 [R1+0x2b8], R150 ;  /* 0x0002b89601007387 */ /* 0x000fe80000100a00 */
        /* <DEDUP_REMOVED lines=20> */
[----:B------:R0:W-:Y:S04]  /*1cc0*/  STL.64 [R1+0x210], R108 ;  /* 0x0002106c01007387 */ /* 0x0001e80000100a00 */
[----:B0-----:R-:W2:Y:S04]  /*1cd0*/  LDL.LU R108, [R1] ;  /* 0x00000000016c7983 */ /* 0x001ea80000300800 */
[----:B------:R-:W2:Y:S04]  /*1ce0*/  LDL.LU R109, [R1+0x4] ;  /* 0x00000400016d7983 */ /* 0x000ea80000300800 */
        /* <DEDUP_REMOVED lines=25> */
[----:B------:R-:W2:Y:S01]  /*1e80*/  LDL.LU R135, [R1+0x6c] ;  /* 0x00006c0001877983 */ /* 0x000ea20000300800 */
[----:B------:R-:W-:Y:S01]  /*1e90*/  IMAD.MOV.U32 R136, RZ, RZ, R235 ;  /* 0x000000ffff887224 */ /* 0x000fe200078e00eb */
[----:B------:R-:W-:Y:S01]  /*1ea0*/  UIADD3 UR8, UR6, 0x2, URZ ;  /* 0x0000000206087890 */ /* 0x000fe2000fffe03f */
[----:B------:R-:W-:Y:S01]  /*1eb0*/  IMAD.MOV.U32 R137, RZ, RZ, R234 ;  /* 0x000000ffff897224 */ /* 0x000fe200078e00ea */
[----:B------:R-:W-:Y:S01]  /*1ec0*/  UIADD3 UR10, UR7, 0x2, URZ ;  /* 0x00000002070a7890 */ /* 0x000fe2000fffe03f */
[----:B------:R-:W-:Y:S01]  /*1ed0*/  IMAD.MOV.U32 R138, RZ, RZ, R233 ;  /* 0x000000ffff8a7224 */ /* 0x000fe200078e00e9 */
[----:B------:R-:W-:Y:S01]  /*1ee0*/  UMOV UR9, 0x80000020 ;  /* 0x8000002000097882 */ /* 0x000fe20000000000 */
[----:B------:R-:W-:Y:S01]  /*1ef0*/  IMAD.MOV.U32 R139, RZ, RZ, R232 ;  /* 0x000000ffff8b7224 */ /* 0x000fe200078e00e8 */
[----:B------:R-:W-:Y:S01]  /*1f00*/  UMOV UR11, 0x80000020 ;  /* 0x80000020000b7882 */ /* 0x000fe20000000000 */
[----:B------:R-:W-:-:S02]  /*1f10*/  IMAD.MOV.U32 R140, RZ, RZ, R231 ;  /* 0x000000ffff8c7224 */ /* 0x000fc400078e00e7 */
[----:B------:R-:W-:Y:S02]  /*1f20*/  IMAD.MOV.U32 R141, RZ, RZ, R230 ;  /* 0x000000ffff8d7224 */ /* 0x000fe400078e00e6 */
[----:B------:R-:W-:Y:S02]  /*1f30*/  IMAD.MOV.U32 R142, RZ, RZ, R229 ;  /* 0x000000ffff8e7224 */ /* 0x000fe400078e00e5 */
[----:B------:R-:W-:Y:S02]  /*1f40*/  IMAD.MOV.U32 R143, RZ, RZ, R228 ;  /* 0x000000ffff8f7224 */ /* 0x000fe400078e00e4 */
[----:B------:R-:W-:Y:S01]  /*1f50*/  IMAD.MOV.U32 R144, RZ, RZ, R227 ;  /* 0x000000ffff907224 */ /* 0x000fe200078e00e3 */
[----:B------:R-:W-:Y:S01]  /*1f60*/  MOV R227, R11 ;  /* 0x0000000b00e37202 */ /* 0x000fe20000000f00 */
        /* <DEDUP_REMOVED lines=23> */
[----:B------:R-:W-:-:S06]  /*20e0*/  IMAD.MOV.U32 R235, RZ, RZ, R0 ;  /* 0x000000ffffeb7224 */ /* 0x000fcc00078e0000 */
[----:B--2---:R-:W-:-:S06]  /*20f0*/  WARPGROUP.ARRIVE ;  /* 0x00000000000079c5 */ /* 0x004fcc0000000000 */
[----:B------:R-:W-:Y:S03]  /*2100*/  HGMMA.64x256x16.F32.BF16 R108, gdesc[UR8], R108, gsb0 ;  /* 0x03e00000086c79f0 */ /* 0x000fe6000800186c */
[----:B------:R-:W-:Y:S02]  /*2110*/  WARPGROUP.DEPBAR.LE gsb0, 0x0 ;  /* 0x00008000000079c5 */ /* 0x000fe40000010000 */
[----:B------:R-:W-:Y:S04]  /*2120*/  STL.64 [R1], R108 ;  /* 0x0000006c01007387 */ /* 0x000fe80000100a00 */
        /* <DEDUP_REMOVED lines=63> */
[----:B0-----:R1:W5:Y:S04]  /*2520*/  LDL.LU R155, [R1+0x2c0] ;  /* 0x0002c000019b7983 */ /* 0x0013680000300800 */
[----:B------:R-:W2:Y:S04]  /*2530*/  LDL.LU.64 R150, [R1+0x2b8] ;  /* 0x0002b80001967983 */ /* 0x000ea80000300a00 */
        /* <DEDUP_REMOVED lines=20> */
[----:B------:R-:W2:Y:S01]  /*2680*/  LDL.LU.64 R108, [R1+0x210] ;  /* 0x00021000016c7983 */ /* 0x000ea20000300a00 */
[----:B------:R-:W-:Y:S01]  /*2690*/  UIADD3 UR10, UR7, 0x402, URZ ;  /* 0x00000402070a7890 */ /* 0x000fe2000fffe03f */
[----:B------:R-:W-:Y:S01]  /*26a0*/  UMOV UR11, 0x80000020 ;  /* 0x80000020000b7882 */ /* 0x000fe20000000000 */
[----:B--2---:R-:W-:-:S07]  /*26b0*/  WARPGROUP.ARRIVE ;  /* 0x00000000000079c5 */ /* 0x004fce0000000000 */
[----:B------:R-:W-:Y:S03]  /*26c0*/  HGMMA.64x256x16.F32.BF16 R24, gdesc[UR8], R24, gsb0 ;  /* 0x03e00000081879f0 */ /* 0x000fe60008001818 */
[----:B------:R-:W-:Y:S02]  /*26d0*/  WARPGROUP.DEPBAR.LE gsb0, 0x0 ;  /* 0x00008000000079c5 */ /* 0x000fe40000010000 */
[----:B-1----:R-:W-:Y:S05]  /*26e0*/  @!P1 BRA `(.L_x_18) ;  /* 0x00000020007c9947 */ /* 0x002fea0003800000 */
[----:B------:R-:W-:-:S04]  /*26f0*/  UIADD3 UR6, UR39, 0x1, URZ ;  /* 0x0000000127067890 */ /* 0x000fc8000fffe03f */
[----:B------:R-:W-:-:S04]  /*2700*/  UISETP.NE.AND UP0, UPT, UR6, 0x5, UPT ;  /* 0x000000050600788c */ /* 0x000fc8000bf05270 */
[----:B------:R-:W-:Y:S02]  /*2710*/  USEL UR7, URZ, 0x1, UP0 ;  /* 0x000000013f077887 */ /* 0x000fe40008000000 */
[----:B------:R-:W-:Y:S02]  /*2720*/  USEL UR6, UR6, URZ, UP0 ;  /* 0x0000003f06067287 */ /* 0x000fe40008000000 */
[----:B------:R-:W-:-:S06]  /*2730*/  ULOP3.LUT UR7, UR38, UR7, URZ, 0x3c, !UPT ;  /* 0x0000000726077292 */ /* 0x000fcc000f8e3c3f */
[----:B------:R-:W-:Y:S01]  /*2740*/  IMAD.U32 R0, RZ, RZ, UR7 ;  /* 0x00000007ff007e24 */ /* 0x000fe2000f8e00ff */
[----:B------:R-:W-:-:S06]  /*2750*/  UMOV UR7, UR39 ;  /* 0x0000002700077c82 */ /* 0x000fcc0008000000 */
.L_x_25:
[----:B------:R-:W-:Y:S05]  /*2760*/  @!P0 BRA `(.L_x_19) ;  /* 0x0000000000048947 */ /* 0x000fea0003800000 */
[----:B------:R-:W-:Y:S01]  /*2770*/  BPT.TRAP 0x1 ;  /* 0x000000040000795c */ /* 0x000fe20000300000 */
.L_x_19:
[----:B------:R-:W0:Y:S01]  /*2780*/  S2UR UR9, SR_CgaCtaId ;  /* 0x00000000000979c3 */ /* 0x000e220000008800 */
[----:B------:R-:W-:Y:S01]  /*2790*/  UMOV UR8, 0x400 ;  /* 0x0000040000087882 */ /* 0x000fe20000000000 */
[----:B------:R-:W-:Y:S01]  /*27a0*/  SHF.L.U32 R4, R0, 0x1f, RZ ;  /* 0x0000001f00047819 */ /* 0x000fe200000006ff */
[----:B0-----:R-:W-:-:S04]  /*27b0*/  ULEA UR14, UR9, UR8, 0x18 ;  /* 0x00000008090e7291 */ /* 0x001fc8000f8ec03f */
[----:B------:R-:W-:-:S09]  /*27c0*/  ULEA UR8, UR6, UR14, 0x3 ;  /* 0x0000000e06087291 */ /* 0x000fd2000f8e183f */
[----:B------:R0:W1:Y:S01]  /*27d0*/  SYNCS.PHASECHK.TRANS64.TRYWAIT P1, [UR8], R4 ;  /* 0x00000004ff0075a7 */ /* 0x0000620008020148 */
[----:B------:R-:W-:Y:S05]  /*27e0*/  @!P0 BRA `(.L_x_20) ;  /* 0x0000000000048947 */ /* 0x000fea0003800000 */
[----:B------:R-:W-:Y:S01]  /*27f0*/  BPT.TRAP 0x1 ;  /* 0x000000040000795c */ /* 0x000fe20000300000 */
.L_x_20:
[----:B-1----:R-:W-:Y:S05]  /*2800*/  @P1 BRA `(.L_x_21) ;  /* 0x0000000000081947 */ /* 0x002fea0003800000 */
[----:B------:R-:W1:Y:S02]  /*2810*/  SYNCS.PHASECHK.TRANS64.TRYWAIT P1, [UR8], R4 ;  /* 0x00000004ff0075a7 */ /* 0x000e640008020148 */
[----:B-1----:R-:W-:Y:S05]  /*2820*/  @!P1 BRA `(.L_x_22) ;  /* 0x0000014800409947 */ /* 0x002fea0003800000 */
.L_x_21:
        /* <DEDUP_REMOVED lines=64> */
[----:B--2---:R-:W2:Y:S04]  /*2c30*/  LDL.LU.64 R24, [R1] ;  /* 0x0000000001187983 */ /* 0x004ea80000300a00 */
        /* <DEDUP_REMOVED lines=63> */
[----:B------:R-:W-:-:S02]  /*3030*/  ULEA UR12, UR6, UR4, 0x9 ;  /* 0x00000004060c7291 */ /* 0x000fc4000f8e483f */
[----:B------:R-:W-:Y:S01]  /*3040*/  ULEA UR13, UR6, UR5, 0xb ;  /* 0x00000005060d7291 */ /* 0x000fe2000f8e583f */
[----:B------:R-:W-:Y:S01]  /*3050*/  UMOV UR9, 0x80000020 ;  /* 0x8000002000097882 */ /* 0x000fe20000000000 */
[----:B------:R-:W-:-:S03]  /*3060*/  UMOV UR11, 0x80000020 ;  /* 0x80000020000b7882 */ /* 0x000fc60000000000 */
[----:B------:R-:W-:Y:S02]  /*3070*/  UMOV UR8, UR12 ;  /* 0x0000000c00087c82 */ /* 0x000fe40008000000 */
[----:B------:R-:W-:Y:S01]  /*3080*/  UMOV UR10, UR13 ;  /* 0x0000000d000a7c82 */ /* 0x000fe20008000000 */
[----:B--2---:R-:W-:-:S06]  /*3090*/  WARPGROUP.ARRIVE ;  /* 0x00000000000079c5 */ /* 0x004fcc0000000000 */
[----:B------:R-:W-:Y:S03]  /*30a0*/  HGMMA.64x256x16.F32.BF16 R24, gdesc[UR8], R24, gsb0 ;  /* 0x03e00000081879f0 */ /* 0x000fe60008001818 */
[----:B------:R-:W-:Y:S02]  /*30b0*/  WARPGROUP.DEPBAR.LE gsb0, 0x0 ;  /* 0x00008000000079c5 */ /* 0x000fe40000010000 */
[----:B------:R-:W-:Y:S01]  /*30c0*/  STL.64 [R1], R24 ;  /* 0x0000001801007387 */ /* 0x000fe20000100a00 */
[----:B-1----:R-:W-:Y:S02]  /*30d0*/  IMAD.MOV.U32 R5, RZ, RZ, R150 ;  /* 0x000000ffff057224 */ /* 0x002fe400078e0096 */
[----:B0-----:R-:W-:Y:S01]  /*30e0*/  IMAD.MOV.U32 R4, RZ, RZ, R151 ;  /* 0x000000ffff047224 */ /* 0x001fe200078e0097 */
        /* <DEDUP_REMOVED lines=39> */
[----:B------:R0:W-:Y:S01]  /*3360*/  STL [R1+0x70], R52 ;  /* 0x0000703401007387 */ /* 0x0001e20000100800 */
[----:B------:R-:W-:Y:S02]  /*3370*/  IMAD.MOV.U32 R206, RZ, RZ, R122 ;  /* 0x000000ffffce7224 */ /* 0x000fe400078e007a */
[----:B------:R-:W-:Y:S01]  /*3380*/  IMAD.MOV.U32 R207, RZ, RZ, R123 ;  /* 0x000000ffffcf7224 */ /* 0x000fe200078e007b */
[----:B------:R-:W2:Y:S01]  /*3390*/  LDL.LU.64 R150, [R1+0x4c0] ;  /* 0x0004c00001967983 */ /* 0x000ea20000300a00 */
[----:B------:R-:W-:Y:S02]  /*33a0*/  IMAD.MOV.U32 R204, RZ, RZ, R120 ;  /* 0x000000ffffcc7224 */ /* 0x000fe400078e0078 */
[----:B------:R-:W-:Y:S01]  /*33b0*/  IMAD.MOV.U32 R205, RZ, RZ, R121 ;  /* 0x000000ffffcd7224 */ /* 0x000fe200078e0079 */
[----:B------:R-:W2:Y:S01]  /*33c0*/  LDL.LU.64 R148, [R1+0x4b8] ;  /* 0x0004b80001947983 */ /* 0x000ea20000300a00 */
[----:B------:R-:W-:-:S02]  /*33d0*/  IMAD.MOV.U32 R202, RZ, RZ, R118 ;  /* 0x000000ffffca7224 */ /* 0x000fc400078e0076 */
[----:B------:R-:W-:Y:S01]  /*33e0*/  IMAD.MOV.U32 R203, RZ, RZ, R119 ;  /* 0x000000ffffcb7224 */ /* 0x000fe200078e0077 */
[----:B------:R-:W2:Y:S01]  /*33f0*/  LDL.LU.64 R146, [R1+0x4b0] ;  /* 0x0004b00001927983 */ /* 0x000ea20000300a00 */
        /* <DEDUP_REMOVED lines=96> */
[----:B------:R-:W-:-:S03]  /*3a00*/  IMAD.MOV.U32 R235, RZ, RZ, R53 ;  /* 0x000000ffffeb7224 */ /* 0x000fc600078e0035 */
        /* <DEDUP_REMOVED lines=14> */
[----:B0-----:R-:W2:Y:S04]  /*3af0*/  LDL.LU.64 R52, [R1+0x338] ;  /* 0x0003380001347983 */ /* 0x001ea80000300a00 */
        /* <DEDUP_REMOVED lines=15> */
[----:B------:R-:W-:-:S02]  /*3bf0*/  UMOV UR11, 0x80000020 ;  /* 0x80000020000b7882 */ /* 0x000fc40000000000 */
[----:B-----5:R-:W-:Y:S01]  /*3c00*/  STL [R1+0x2c0], R155 ;  /* 0x0002c09b01007387 */ /* 0x020fe20000100800 */
[----:B--2---:R-:W-:-:S06]  /*3c10*/  WARPGROUP.ARRIVE ;  /* 0x00000000000079c5 */ /* 0x004fcc0000000000 */
[----:B------:R-:W-:Y:S03]  /*3c20*/  HGMMA.64x256x16.F32.BF16 R24, gdesc[UR8], R24, gsb0 ;  /* 0x03e00000081879f0 */ /* 0x000fe60008001818 */
        /* <DEDUP_REMOVED lines=60> */
[----:B------:R-:W-:Y:S01]  /*3ff0*/  IMAD.MOV.U32 R145, RZ, RZ, R227 ;  /* 0x000000ffff917224 */ /* 0x000fe200078e00e3 */
[----:B------:R-:W-:Y:S01]  /*4000*/  MOV R227, R12 ;  /* 0x0000000c00e37202 */ /* 0x000fe20000000f00 */
        /* <DEDUP_REMOVED lines=21> */
[----:B------:R-:W-:Y:S01]  /*4160*/  IMAD.MOV.U32 R235, RZ, RZ, R4 ;  /* 0x000000ffffeb7224 */ /* 0x000fe200078e0004 */
[----:B------:R-:W-:-:S02]  /*4170*/  UIADD3 UR8, UR12, 0x2, URZ ;  /* 0x000000020c087890 */ /* 0x000fc4000fffe03f */
[----:B------:R-:W-:Y:S01]  /*4180*/  UIADD3 UR10, UR13, 0x2, URZ ;  /* 0x000000020d0a7890 */ /* 0x000fe2000fffe03f */
[----:B------:R-:W-:Y:S01]  /*4190*/  UMOV UR9, 0x80000020 ;  /* 0x8000002000097882 */ /* 0x000fe20000000000 */
[----:B------:R-:W-:Y:S01]  /*41a0*/  UMOV UR11, 0x80000020 ;  /* 0x80000020000b7882 */ /* 0x000fe20000000000 */
        /* <DEDUP_REMOVED lines=96> */
[----:B------:R-:W-:Y:S01]  /*47b0*/  BPT.TRAP 0x1 ;  /* 0x000000040000795c */ /* 0x000fe20000300000 */
.L_x_23:
[----:B------:R-:W-:Y:S01]  /*47c0*/  ULEA UR8, UR7, UR14, 0x3 ;  /* 0x0000000e07087291 */ /* 0x000fe2000f8e183f */
[----:B------:R-:W-:-:S03]  /*47d0*/  ISETP.GT.U32.AND P1, PT, R17, 0x1, PT ;  /* 0x000000011100780c */ /* 0x000fc60003f24070 */
[----:B------:R-:W-:-:S04]  /*47e0*/  UIADD3 UR8, UR8, 0x28, URZ ;  /* 0x0000002808087890 */ /* 0x000fc8000fffe03f */
[----:B------:R-:W-:-:S09]  /*47f0*/  UPRMT UR8, URZ, 0x654, UR8 ;  /* 0x000006543f087896 */ /* 0x000fd20008000008 */
[----:B------:R-:W-:Y:S01]  /*4800*/  SYNCS.ARRIVE.TRANS64.RED.A1T0 RZ, [UR8], RZ ;  /* 0x000000ffffff79a7 */ /* 0x000fe20008100408 */
[----:B------:R-:W-:Y:S05]  /*4810*/  @P1 BRA `(.L_x_24) ;  /* 0x0000000000041947 */ /* 0x000fea0003800000 */
[----:B------:R-:W-:Y:S01]  /*4820*/  BPT.TRAP 0x1 ;  /* 0x000000040000795c */ /* 0x000fe20000300000 */
.L_x_24:
[----:B------:R-:W-:Y:S01]  /*4830*/  UIADD3 UR6, UR6, 0x1, URZ ;  /* 0x0000000106067890 */ /* 0x000fe2000fffe03f */
[C---:B------:R-:W-:Y:S01]  /*4840*/  ISETP.GT.AND P1, PT, R3.reuse, 0x1, PT ;  /* 0x000000010300780c */ /* 0x040fe20003f24270 */
[----:B------:R-:W-:Y:S01]  /*4850*/  UIADD3 UR7, UR7, 0x1, URZ ;  /* 0x0000000107077890 */ /* 0x000fe2000fffe03f */
[----:B------:R-:W-:Y:S01]  /*4860*/  VIADD R3, R3, 0xffffffff ;  /* 0xffffffff03037836 */ /* 0x000fe20000000000 */
[----:B------:R-:W-:Y:S02]  /*4870*/  UISETP.NE.AND UP0, UPT, UR6, 0x5, UPT ;  /* 0x000000050600788c */ /* 0x000fe4000bf05270 */
[----:B------:R-:W-:Y:S02]  /*4880*/  UISETP.NE.AND UP1, UPT, UR7, 0x5, UPT ;  /* 0x000000050700788c */ /* 0x000fe4000bf25270 */
[----:B------:R-:W-:Y:S02]  /*4890*/  USEL UR8, URZ, 0x1, UP0 ;  /* 0x000000013f087887 */ /* 0x000fe40008000000 */
[----:B------:R-:W-:-:S02]  /*48a0*/  USEL UR6, UR6, URZ, UP0 ;  /* 0x0000003f06067287 */ /* 0x000fc40008000000 */
[----:B------:R-:W-:Y:S02]  /*48b0*/  USEL UR7, UR7, URZ, UP1 ;  /* 0x0000003f07077287 */ /* 0x000fe40008800000 */
[----:B------:R-:W-:Y:S01]  /*48c0*/  LOP3.LUT R0, R0, UR8, RZ, 0x3c, !PT ;  /* 0x0000000800007c12 */ /* 0x000fe2000f8e3cff */
[----:B------:R-:W-:Y:S09]  /*48d0*/  @P1 BRA `(.L_x_25) ;  /* 0xffffffdc00a01947 */ /* 0x000ff2000383ffff */
.L_x_18:
[----:B------:R-:W0:Y:S02]  /*48e0*/  LDC R0, c[0x0][0x28c] ;  /* 0x0000a300ff007b82 */ /* 0x000e240000000800 */
[----:B0-----:R-:W-:-:S13]  /*48f0*/  ISETP.GE.AND P1, PT, R0, 0x1, PT ;  /* 0x000000010000780c */ /* 0x001fda0003f26270 */
[----:B------:R-:W-:Y:S05]  /*4900*/  @!P1 BRA `(.L_x_26) ;  /* 0x0000000000489947 */ /* 0x000fea0003800000 */
[----:B------:R-:W-:Y:S05]  /*4910*/  @!P0 BRA `(.L_x_27) ;  /* 0x0000000000048947 */ /* 0x000fea0003800000 */
[----:B------:R-:W-:Y:S01]  /*4920*/  BPT.TRAP 0x1 ;  /* 0x000000040000795c */ /* 0x000fe20000300000 */
.L_x_27:
[----:B------:R-:W0:Y:S01]  /*4930*/  S2UR UR7, SR_CgaCtaId ;  /* 0x00000000000779c3 */ /* 0x000e220000008800 */
[----:B------:R-:W-:Y:S01]  /*4940*/  UISETP.LT.AND UP0, UPT, UR40, 0x1, UPT ;  /* 0x000000012800788c */ /* 0x000fe2000bf01270 */
[----:B------:R-:W-:-:S03]  /*4950*/  ISETP.GT.U32.AND P0, PT, R17, 0x1, PT ;  /* 0x000000011100780c */ /* 0x000fc60003f04070 */
[----:B------:R-:W-:-:S04]  /*4960*/  USEL UR6, UR40, 0x1, UP0 ;  /* 0x0000000128067887 */ /* 0x000fc80008000000 */
[----:B------:R-:W-:-:S04]  /*4970*/  UIADD3 UR6, UR39, UR40, -UR6 ;  /* 0x0000002827067290 */ /* 0x000fc8000fffe806 */
[----:B------:R-:W-:-:S04]  /*4980*/  UIMAD.WIDE.U32 UR4, UR6, -0x33333333, URZ ;  /* 0xcccccccd060478a5 */ /* 0x000fc8000f8e003f */
[----:B------:R-:W-:-:S03]  /*4990*/  USHF.R.U32.HI UR4, URZ, 0x2, UR5 ;  /* 0x000000023f047899 */ /* 0x000fc60008011605 */
[----:B------:R-:W-:Y:S01]  /*49a0*/  UMOV UR5, 0x400 ;  /* 0x0000040000057882 */ /* 0x000fe20000000000 */
[----:B------:R-:W-:Y:S02]  /*49b0*/  UIMAD UR6, UR4, -0x5, UR6 ;  /* 0xfffffffb040678a4 */ /* 0x000fe4000f8e0206 */
[----:B0-----:R-:W-:-:S04]  /*49c0*/  ULEA UR5, UR7, UR5, 0x18 ;  /* 0x0000000507057291 */ /* 0x001fc8000f8ec03f */
[----:B------:R-:W-:-:S04]  /*49d0*/  ULEA UR6, UR6, UR5, 0x3 ;  /* 0x0000000506067291 */ /* 0x000fc8000f8e183f */
[----:B------:R-:W-:-:S04]  /*49e0*/  UIADD3 UR6, UR6, 0x28, URZ ;  /* 0x0000002806067890 */ /* 0x000fc8000fffe03f */
[----:B------:R-:W-:-:S09]  /*49f0*/  UPRMT UR6, URZ, 0x654, UR6 ;  /* 0x000006543f067896 */ /* 0x000fd20008000006 */
[----:B------:R-:W-:Y:S01]  /*4a00*/  SYNCS.ARRIVE.TRANS64.RED.A1T0 RZ, [UR6], RZ ;  /* 0x000000ffffff79a7 */ /* 0x000fe20008100406 */
[----:B------:R-:W-:Y:S05]  /*4a10*/  @P0 BRA `(.L_x_26) ;  /* 0x0000000000040947 */ /* 0x000fea0003800000 */
[----:B------:R-:W-:Y:S01]  /*4a20*/  BPT.TRAP 0x1 ;  /* 0x000000040000795c */ /* 0x000fe20000300000 */
.L_x_26:
[----:B------:R-:W0:Y:S01]  /*4a30*/  S2R R7, SR_TID.X ;  /* 0x0000000000077919 */ /* 0x000e220000002100 */
[----:B------:R-:W1:Y:S01]  /*4a40*/  LDC R6, c[0x0][0x288] ;  /* 0x0000a200ff067b82 */ /* 0x000e620000000800 */
[----:B------:R-:W-:Y:S01]  /*4a50*/  IMAD.SHL.U32 R8, R19, 0x200, RZ ;  /* 0x0000020013087824 */ /* 0x000fe200078e00ff */
[----:B------:R-:W-:Y:S01]  /*4a60*/  ULDC UR4, c[0x0][0x284] ;  /* 0x0000a10000047ab9 */ /* 0x000fe20000000800 */
[----:B------:R-:W2:Y:S01]  /*4a70*/  S2R R0, SR_TID.X ;  /* 0x0000000000007919 */ /* 0x000ea20000002100 */
[----:B-----5:R-:W-:Y:S01]  /*4a80*/  SHF.R.S32.HI R14, RZ, 0x1f, R155 ;  /* 0x0000001fff0e7819 */ /* 0x020fe2000001149b */
[----:B------:R-:W-:Y:S01]  /*4a90*/  ULDC.64 UR8, c[0x0][0x5d0] ;  /* 0x0001740000087ab9 */ /* 0x000fe20000000a00 */
[----:B------:R-:W-:Y:S01]  /*4aa0*/  UIADD3 UR39, UR40, UR39, URZ ;  /* 0x0000002728277290 */ /* 0x000fe2000fffe03f */
[----:B------:R-:W-:Y:S01]  /*4ab0*/  IMAD.WIDE R20, R18, 0x80, RZ ;  /* 0x0000008012147825 */ /* 0x000fe200078e02ff */
[----:B------:R-:W-:Y:S02]  /*4ac0*/  UISETP.GE.U32.AND UP1, UPT, UR40, 0x5, UPT ;  /* 0x000000052800788c */ /* 0x000fe4000bf26070 */
[----:B------:R-:W-:-:S04]  /*4ad0*/  UISETP.GT.U32.AND UP0, UPT, UR39, 0x4, UPT ;  /* 0x000000042700788c */ /* 0x000fc8000bf04070 */
[----:B------:R-:W-:-:S04]  /*4ae0*/  UISETP.LT.U32.AND UP0, UPT, UR40, 0x5, UP0 ;  /* 0x000000052800788c */ /* 0x000fc80008701070 */
[----:B------:R-:W-:-:S04]  /*4af0*/  USEL UR6, URZ, 0x1, !UP0 ;  /* 0x000000013f067887 */ /* 0x000fc8000c000000 */
[----:B------:R-:W-:Y:S01]  /*4b00*/  ULOP3.LUT UR38, UR38, UR6, URZ, 0x3c, !UPT ;  /* 0x0000000626267292 */ /* 0x000fe2000f8e3c3f */
[----:B-1----:R-:W-:Y:S02]  /*4b10*/  ISETP.GE.AND P0, PT, R8, R6, PT ;  /* 0x000000060800720c */ /* 0x002fe40003f06270 */
[----:B0-----:R-:W-:Y:S01]  /*4b20*/  SHF.R.U32.HI R4, RZ, 0x2, R7 ;  /* 0x00000002ff047819 */ /* 0x001fe20000011607 */
[C---:B------:R-:W-:Y:S01]  /*4b30*/  IMAD.SHL.U32 R9, R7.reuse, 0x2, RZ ;  /* 0x0000000207097824 */ /* 0x040fe200078e00ff */
[----:B------:R-:W-:Y:S02]  /*4b40*/  LOP3.LUT R5, R7, 0x60, RZ, 0xc0, !PT ;  /* 0x0000006007057812 */ /* 0x000fe400078ec0ff */
[----:B--2---:R-:W-:Y:S02]  /*4b50*/  SHF.R.U32.HI R0, RZ, 0x7, R0 ;  /* 0x00000007ff007819 */ /* 0x004fe40000011600 */
[----:B------:R-:W-:Y:S02]  /*4b60*/  LOP3.LUT R4, R4, 0x7, RZ, 0xc0, !PT ;  /* 0x0000000704047812 */ /* 0x000fe400078ec0ff */
[----:B------:R-:W-:-:S02]  /*4b70*/  SHF.R.U32.HI R5, RZ, 0x1, R5 ;  /* 0x00000001ff057819 */ /* 0x000fc40000011605 */
[----:B------:R-:W-:Y:S02]  /*4b80*/  LOP3.LUT R0, R0, 0x1, RZ, 0xc0, !PT ;  /* 0x0000000100007812 */ /* 0x000fe400078ec0ff */
[----:B------:R-:W-:-:S03]  /*4b90*/  IADD3 R3, RZ, -R5, -R4 ;  /* 0x80000005ff037210 */ /* 0x000fc60007ffe804 */
[C---:B------:R-:W-:Y:S02]  /*4ba0*/  IMAD.SHL.U32 R154, R0.reuse, 0x40, RZ ;  /* 0x00000040009a7824 */ /* 0x040fe400078e00ff */
[----:B------:R-:W-:Y:S02]  /*4bb0*/  IMAD R3, R0, -0x40, R3 ;  /* 0xffffffc000037824 */ /* 0x000fe400078e0203 */
[----:B------:R-:W-:Y:S01]  /*4bc0*/  IMAD.SHL.U32 R0, R18, 0x80, RZ ;  /* 0x0000008012007824 */ /* 0x000fe200078e00ff */
[----:B------:R-:W-:Y:S01]  /*4bd0*/  LOP3.LUT R154, R154, 0x40, R4, 0xe2, !PT ;  /* 0x000000409a9a7812 */ /* 0x000fe200078ee204 */
[----:B------:R-:W-:-:S03]  /*4be0*/  IMAD R4, R14, UR8, RZ ;  /* 0x000000080e047c24 */ /* 0x000fc6000f8e02ff */
[C---:B------:R-:W-:Y:S01]  /*4bf0*/  ISETP.GE.OR P0, PT, R0.reuse, UR4, P0 ;  /* 0x0000000400007c0c */ /* 0x040fe20008706670 */
[----:B------:R-:W-:Y:S01]  /*4c00*/  IMAD R4, R155, UR9, R4 ;  /* 0x000000099b047c24 */ /* 0x000fe2000f8e0204 */
[----:B------:R-:W-:Y:S01]  /*4c10*/  IADD3 R0, -R0, UR4, R3 ;  /* 0x0000000400007c10 */ /* 0x000fe2000fffe103 */
[----:B------:R-:W-:Y:S01]  /*4c20*/  UIMAD.WIDE.U32 UR4, UR39, -0x33333333, URZ ;  /* 0xcccccccd270478a5 */ /* 0x000fe2000f8e003f */
[----:B------:R-:W-:Y:S02]  /*4c30*/  LOP3.LUT R3, R7, 0x3, RZ, 0xc0, !PT ;  /* 0x0000000307037812 */ /* 0x000fe400078ec0ff */
[----:B------:R-:W-:Y:S01]  /*4c40*/  LOP3.LUT R154, R20, R154, R5, 0xfe, !PT ;  /* 0x0000009a149a7212 */ /* 0x000fe200078efe05 */
[----:B------:R-:W-:Y:S02]  /*4c50*/  USHF.R.U32.HI UR4, URZ, 0x2, UR5 ;  /* 0x000000023f047899 */ /* 0x000fe40008011605 */
[----:B------:R-:W-:Y:S02]  /*4c60*/  IMAD R3, R3, -0x2, R6 ;  /* 0xfffffffe03037824 */ /* 0x000fe400078e0206 */
[----:B------:R-:W-:-:S02]  /*4c70*/  UIMAD UR39, UR4, -0x5, UR39 ;  /* 0xfffffffb042778a4 */ /* 0x000fc4000f8e0227 */
[----:B------:R-:W-:Y:S01]  /*4c80*/  IMAD.IADD R3, R3, 0x1, -R8 ;  /* 0x0000000103037824 */ /* 0x000fe200078e0a08 */
[----:B------:R-:W-:Y:S01]  /*4c90*/  LOP3.LUT R8, R8, 0x6, R9, 0xf8, !PT ;  /* 0x0000000608087812 */ /* 0x000fe200078ef809 */
[----:B------:R-:W-:-:S03]  /*4ca0*/  @UP1 ULOP3.LUT UR38, UR38, 0x1, UR4, 0x78, !UPT ;  /* 0x0000000126261892 */ /* 0x000fc6000f8e7804 */
[----:B------:R-:W-:-:S03]  /*4cb0*/  SHF.R.S32.HI R9, RZ, 0x1f, R8 ;  /* 0x0000001fff097819 */ /* 0x000fc60000011408 */
[----:B------:R-:W-:-:S04]  /*4cc0*/  IMAD.WIDE.U32 R10, R155, UR8, R8 ;  /* 0x000000089b0a7c25 */ /* 0x000fc8000f8e0008 */
[----:B------:R-:W-:Y:S02]  /*4cd0*/  IMAD.IADD R11, R11, 0x1, R4 ;  /* 0x000000010b0b7824 */ /* 0x000fe400078e0204 */
[----:B------:R-:W-:-:S05]  /*4ce0*/  IMAD.MOV.U32 R4, RZ, RZ, -0x1 ;  /* 0xffffffffff047424 */ /* 0x000fca00078e00ff */
[----:B------:R0:W-:Y:S01]  /*4cf0*/  STL [R1+0x208], R4 ;  /* 0x0002080401007387 */ /* 0x0001e20000100800 */
[----:B------:R-:W-:Y:S05]  /*4d00*/  @P0 BRA `(.L_x_28) ;  /* 0x00000104003c0947 */ /* 0x000fea0003800000 */
[----:B------:R-:W1:Y:S01]  /*4d10*/  LDC.64 R6, c[0x0][0x5c8] ;  /* 0x00017200ff067b82 */ /* 0x000e620000000a00 */
[----:B------:R-:W-:Y:S01]  /*4d20*/  FSETP.NEU.AND P1, PT, R16, RZ, PT ;  /* 0x000000ff1000720b */ /* 0x000fe20003f2d000 */
[----:B------:R-:W-:Y:S01]  /*4d30*/  BSSY B0, `(.L_x_28) ;  /* 0x000104c000007945 */ /* 0x000fe20003800000 */
[----:B------:R-:W-:-:S04]  /*4d40*/  ISETP.GT.AND P0, PT, R3, RZ, PT ;  /* 0x000000ff0300720c */ /* 0x000fc80003f04270 */
[----:B------:R-:W-:Y:S01]  /*4d50*/  ISETP.GT.AND P2, PT, R0, RZ, P0 ;  /* 0x000000ff0000720c */ /* 0x000fe20000744270 */
[-C--:B-1----:R-:W-:Y:S02]  /*4d60*/  IMAD R5, R21, R6.reuse, RZ ;  /* 0x0000000615057224 */ /* 0x082fe400078e02ff */
[----:B------:R-:W-:-:S04]  /*4d70*/  IMAD.WIDE.U32 R10, R154, R6, R10 ;  /* 0x000000069a0a7225 */ /* 0x000fc800078e000a */
[----:B------:R-:W-:-:S04]  /*4d80*/  IMAD R5, R154, R7, R5 ;  /* 0x000000079a057224 */ /* 0x000fc800078e0205 */
[----:B------:R-:W-:Y:S01]  /*4d90*/  IMAD.IADD R5, R11, 0x1, R5 ;  /* 0x000000010b057824 */ /* 0x000fe200078e0205 */
[----:B------:R-:W-:Y:S06]  /*4da0*/  @!P1 BRA `(.L_x_29) ;  /* 0x000000b000949947 */ /* 0x000fec0003800000 */
[----:B------:R-:W1:Y:S01]  /*4db0*/  LDC.64 R18, c[0x0][0x5b8] ;  /* 0x00016e00ff127b82 */ /* 0x000e620000000a00 */
[----:B------:R-:W-:Y:S01]  /*4dc0*/  ULDC.64 UR4, c[0x0][0x5c0] ;  /* 0x0001700000047ab9 */ /* 0x000fe20000000a00 */
[----:B------:R-:W2:Y:S01]  /*4dd0*/  LDL.LU R158, [R1] ;  /* 0x00000000019e7983 */ /* 0x000ea20000300800 */
[----:B0-----:R-:W-:-:S04]  /*4de0*/  LEA R4, P1, R10, UR4, 0x1 ;  /* 0x000000040a047c11 */ /* 0x001fc8000f8208ff */
[----:B------:R-:W-:Y:S01]  /*4df0*/  LEA.HI.X R5, R10, UR5, R5, 0x1, P1 ;  /* 0x000000050a057c11 */ /* 0x000fe200088f0c05 */
[----:B------:R-:W0:Y:S01]  /*4e00*/  LDC.64 R12, c[0x0][0x5b0] ;  /* 0x00016c00ff0c7b82 */ /* 0x000e220000000a00 */
[----:B-1----:R-:W-:-:S07]  /*4e10*/  IMAD R157, R14, R18, RZ ;  /* 0x000000120e9d7224 */ /* 0x002fce00078e02ff */
[----:B------:R-:W1:Y:S01]  /*4e20*/  LDC.64 R14, c[0x0][0x5a8] ;  /* 0x00016a00ff0e7b82 */ /* 0x000e620000000a00 */
[----:B------:R-:W-:-:S04]  /*4e30*/  IMAD.WIDE.U32 R152, R155, R18, R8 ;  /* 0x000000129b987225 */ /* 0x000fc800078e0008 */
[----:B------:R-:W-:Y:S02]  /*4e40*/  IMAD R157, R155, R19, R157 ;  /* 0x000000139b9d7224 */ /* 0x000fe400078e029d */
[-C--:B0-----:R-:W-:Y:S02]  /*4e50*/  IMAD R156, R21, R12.reuse, RZ ;  /* 0x0000000c159c7224 */ /* 0x081fe400078e02ff */
[----:B------:R-:W-:Y:S02]  /*4e60*/  IMAD.IADD R21, R153, 0x1, R157 ;  /* 0x0000000199157824 */ /* 0x000fe400078e029d */
[----:B------:R-:W-:Y:S02]  /*4e70*/  IMAD.MOV.U32 R20, RZ, RZ, R152 ;  /* 0x000000ffff147224 */ /* 0x000fe400078e0098 */
[C---:B------:R-:W-:Y:S02]  /*4e80*/  IMAD R156, R154.reuse, R13, R156 ;  /* 0x0000000d9a9c7224 */ /* 0x040fe400078e029c */
[----:B------:R-:W-:-:S04]  /*4e90*/  IMAD.WIDE.U32 R10, R154, R12, R20 ;  /* 0x0000000c9a0a7225 */ /* 0x000fc800078e0014 */
[----:B------:R-:W-:Y:S01]  /*4ea0*/  IMAD.IADD R11, R11, 0x1, R156 ;  /* 0x000000010b0b7824 */ /* 0x000fe200078e029c */
[----:B-1----:R-:W-:-:S04]  /*4eb0*/  LEA R22, P1, R10, R14, 0x1 ;  /* 0x0000000e0a167211 */ /* 0x002fc800078208ff */
[----:B------:R-:W-:-:S05]  /*4ec0*/  LEA.HI.X R23, R10, R15, R11, 0x1, P1 ;  /* 0x0000000f0a177211 */ /* 0x000fca00008f0c0b */
[----:B------:R-:W3:Y:S01]  /*4ed0*/  @P2 LDG.E.LTC128B.U16 R19, desc[UR36][R22.64] ;  /* 0x0000002416132981 */ /* 0x000ee2000c1e1520 */
[----:B------:R-:W-:Y:S01]  /*4ee0*/  BSSY B1, `(.L_x_30) ;  /* 0x0000010000017945 */ /* 0x000fe20003800000 */
[----:B---3--:R-:W-:-:S04]  /*4ef0*/  IMAD.U32 R10, R19, 0x10000, RZ ;  /* 0x00010000130a7824 */ /* 0x008fc800078e00ff */
[----:B------:R-:W-:-:S04]  /*4f00*/  FMUL R10, R10, R16 ;  /* 0x000000100a0a7220 */ /* 0x000fc80000400000 */
[----:B--2---:R-:W-:-:S05]  /*4f10*/  FFMA R10, R158, R2, R10 ;  /* 0x000000029e0a7223 */ /* 0x004fca000000000a */
[----:B------:R-:W-:-:S05]  /*4f20*/  F2FP.BF16.F32.PACK_AB R10, RZ, R10 ;  /* 0x0000000aff0a723e */ /* 0x000fca00000010ff */
[----:B------:R0:W-:Y:S02]  /*4f30*/  @P2 STG.E.U16 desc[UR36][R4.64], R10 ;  /* 0x0000000a04002986 */ /* 0x0001e4000c101524 */
[----:B0-----:R-:W-:-:S04]  /*4f40*/  IMAD.WIDE.U32 R10, R154, R12, R8 ;  /* 0x0000000c9a0a7225 */ /* 0x001fc800078e0008 */
[----:B------:R-:W-:Y:S02]  /*4f50*/  IMAD.IADD R11, R156, 0x1, R11 ;  /* 0x000000019c0b7824 */ /* 0x000fe400078e020b */
[----:B------:R-:W-:-:S04]  /*4f60*/  IMAD.WIDE.U32 R22, R155, R18, R10 ;  /* 0x000000129b167225 */ /* 0x000fc800078e000a */
[----:B------:R-:W-:Y:S01]  /*4f70*/  IMAD.IADD R11, R157, 0x1, R23 ;  /* 0x000000019d0b7824 */ /* 0x000fe200078e0217 */
[----:B------:R-:W-:-:S04]  /*4f80*/  LEA R10, P1, R22, R14, 0x1 ;  /* 0x0000000e160a7211 */ /* 0x000fc800078208ff */
[----:B------:R-:W-:Y:S02]  /*4f90*/  LEA.HI.X R11, R22, R15, R11, 0x1, P1 ;  /* 0x0000000f160b7211 */ /* 0x000fe400008f0c0b */
[----:B------:R-:W-:-:S04]  /*4fa0*/  ISETP.GT.AND P1, PT, R3, 0x1, PT ;  /* 0x000000010300780c */ /* 0x000fc80003f24270 */
[----:B------:R-:W-:-:S13]  /*4fb0*/  ISETP.GT.AND P2, PT, R0, RZ, P1 ;  /* 0x000000ff0000720c */ /* 0x000fda0000f44270 */
[----:B------:R-:W-:Y:S05]  /*4fc0*/  @!P2 BRA `(.L_x_31) ;  /* 0x000000000004a947 */ /* 0x000fea0003800000 */
[----:B------:R0:W5:Y:S02]  /*4fd0*/  LDG.E.LTC128B.U16 R19, desc[UR36][R10.64+0x2] ;  /* 0x000002240a137981 */ /* 0x000164000c1e1520 */
.L_x_31:
[----:B------:R-:W-:Y:S05]  /*4fe0*/  BSYNC B1 ;  /* 0x0000000000017941 */ /* 0x000fea0003800000 */
.L_x_30:
[----:B------:R-:W2:Y:S01]  /*4ff0*/  LDL.LU R22, [R1+0x4] ;  /* 0x0000040001167983 */ /* 0x000ea20000300800 */
[----:B-----5:R-:W-:Y:S01]  /*5000*/  IMAD.U32 R20, R19, 0x10000, RZ ;  /* 0x0001000013147824 */ /* 0x020fe200078e00ff */
[----:B------:R-:W-:Y:S02]  /*5010*/  SHF.L.U64.HI R23, R12, 0x3, R13 ;  /* 0x000000030c177819 */ /* 0x000fe4000001020d */
[----:B------:R-:W-:Y:S01]  /*5020*/  ISETP.GT.AND P0, PT, R0, 0x8, P0 ;  /* 0x000000080000780c */ /* 0x000fe20000704270 */
[----:B------:R-:W-:Y:S01]  /*5030*/  FMUL R20, R20, R16 ;  /* 0x0000001014147220 */ /* 0x000fe20000400000 */
[----:B------:R-:W3:Y:S03]  /*5040*/  LDL.LU R158, [R1+0x8] ;  /* 0x00000800019e7983 */ /* 0x000ee60000300800 */
[----:B--2---:R-:W-:Y:S01]  /*5050*/  FFMA R20, R22, R2, R20 ;  /* 0x0000000216147223 */ /* 0x004fe20000000014 */
[----:B------:R-:W-:-:S04]  /*5060*/  IMAD.SHL.U32 R22, R12, 0x8, RZ ;  /* 0x000000080c167824 */ /* 0x000fc800078e00ff */
[----:B------:R-:W-:Y:S01]  /*5070*/  IMAD.WIDE.U32 R22, R154, R12, R22 ;  /* 0x0000000c9a167225 */ /* 0x000fe200078e0016 */
[----:B------:R-:W-:-:S03]  /*5080*/  F2FP.BF16.F32.PACK_AB R12, RZ, R20 ;  /* 0x00000014ff0c723e */ /* 0x000fc600000010ff */
[----:B------:R-:W-:Y:S02]  /*5090*/  IMAD.IADD R156, R156, 0x1, R23 ;  /* 0x000000019c9c7824 */ /* 0x000fe400078e0217 */
[----:B------:R1:W-:Y:S01]  /*50a0*/  @P2 STG.E.U16 desc[UR36][R4.64+0x2], R12 ;  /* 0x0000020c04002986 */ /* 0x0003e2000c101524 */
[----:B------:R-:W-:-:S05]  /*50b0*/  IADD3 R152, P2, R152, R22, RZ ;  /* 0x0000001698987210 */ /* 0x000fca0007f5e0ff */
[----:B------:R-:W-:Y:S01]  /*50c0*/  IMAD.X R21, R156, 0x1, R21, P2 ;  /* 0x000000019c157824 */ /* 0x000fe200010e0615 */
[----:B------:R-:W-:-:S04]  /*50d0*/  LEA R20, P2, R152, R14, 0x1 ;  /* 0x0000000e98147211 */ /* 0x000fc800078408ff */
[----:B------:R-:W-:Y:S02]  /*50e0*/  LEA.HI.X R21, R152, R15, R21, 0x1, P2 ;  /* 0x0000000f98157211 */ /* 0x000fe400010f0c15 */
[----:B-1----:R-:W-:-:S06]  /*50f0*/  PRMT R12, R19, 0x7610, R12 ;  /* 0x00007610130c7816 */ /* 0x002fcc000000000c */
[----:B------:R-:W2:Y:S01]  /*5100*/  @P0 LDG.E.LTC128B.U16 R12, desc[UR36][R20.64] ;  /* 0x00000024140c0981 */ /* 0x000ea2000c1e1520 */
[----:B------:R-:W-:Y:S01]  /*5110*/  IADD3 R8, P2, R8, R22, RZ ;  /* 0x0000001608087210 */ /* 0x000fe20007f5e0ff */
[----:B------:R-:W-:Y:S01]  /*5120*/  BSSY B1, `(.L_x_32) ;  /* 0x0000011000017945 */ /* 0x000fe20003800000 */
[----:B------:R-:W-:Y:S02]  /*5130*/  SHF.L.U64.HI R7, R6, 0x4, R7 ;  /* 0x0000000406077819 */ /* 0x000fe40000010207 */
[----:B------:R-:W-:Y:S01]  /*5140*/  ISETP.GT.AND P1, PT, R0, 0x8, P1 ;  /* 0x000000080000780c */ /* 0x000fe20000f24270 */
[----:B------:R-:W-:Y:S02]  /*5150*/  IMAD.X R9, R9, 0x1, R156, P2 ;  /* 0x0000000109097824 */ /* 0x000fe400010e069c */
[----:B------:R-:W-:-:S04]  /*5160*/  IMAD.WIDE.U32 R18, R155, R18, R8 ;  /* 0x000000129b127225 */ /* 0x000fc800078e0008 */
[----:B------:R-:W-:Y:S01]  /*5170*/  IMAD.IADD R157, R157, 0x1, R19 ;  /* 0x000000019d9d7824 */ /* 0x000fe200078e0213 */
[----:B------:R-:W-:-:S04]  /*5180*/  LEA R8, P2, R18, R14, 0x1 ;  /* 0x0000000e12087211 */ /* 0x000fc800078408ff */
[----:B------:R-:W-:Y:S02]  /*5190*/  LEA.HI.X R9, R18, R15, R157, 0x1, P2 ;  /* 0x0000000f12097211 */ /* 0x000fe400010f0c9d */
[----:B------:R-:W-:-:S05]  /*51a0*/  LEA R6, P2, R6, R4, 0x4 ;  /* 0x0000000406067211 */ /* 0x000fca00078420ff */
[----:B------:R-:W-:Y:S02]  /*51b0*/  IMAD.X R7, R7, 0x1, R5, P2 ;  /* 0x0000000107077824 */ /* 0x000fe400010e0605 */
[----:B--2---:R-:W-:-:S04]  /*51c0*/  IMAD.U32 R13, R12, 0x10000, RZ ;  /* 0x000100000c0d7824 */ /* 0x004fc800078e00ff */
[----:B------:R-:W-:-:S04]  /*51d0*/  FMUL R13, R13, R16 ;  /* 0x000000100d0d7220 */ /* 0x000fc80000400000 */
[----:B---3--:R-:W-:-:S05]  /*51e0*/  FFMA R13, R158, R2, R13 ;  /* 0x000000029e0d7223 */ /* 0x008fca000000000d */
[----:B------:R-:W-:-:S05]  /*51f0*/  F2FP.BF16.F32.PACK_AB R13, RZ, R13 ;  /* 0x0000000dff0d723e */ /* 0x000fca00000010ff */
[----:B------:R1:W-:Y:S01]  /*5200*/  @P0 STG.E.U16 desc[UR36][R6.64], R13 ;  /* 0x0000000d06000986 */ /* 0x0003e2000c101524 */
[----:B------:R-:W-:Y:S05]  /*5210*/  @!P1 BRA `(.L_x_33) ;  /* 0x0000000000049947 */ /* 0x000fea0003800000 */
[----:B------:R2:W5:Y:S02]  /*5220*/  LDG.E.LTC128B.U16 R12, desc[UR36][R8.64+0x2] ;  /* 0x00000224080c7981 */ /* 0x000564000c1e1520 */
.L_x_33:
[----:B------:R-:W-:Y:S05]  /*5230*/  BSYNC B1 ;  /* 0x0000000000017941 */ /* 0x000fea0003800000 */
.L_x_32:
[----:B------:R-:W3:Y:S01]  /*5240*/  LDL.LU R14, [R1+0xc] ;  /* 0x00000c00010e7983 */ /* 0x000ee20000300800 */
[----:B-1---5:R-:W-:Y:S01]  /*5250*/  IMAD.U32 R13, R12, 0x10000, RZ ;  /* 0x000100000c0d7824 */ /* 0x022fe200078e00ff */
[----:B------:R-:W-:Y:S01]  /*5260*/  ISETP.GT.AND P0, PT, R3, 0x8, PT ;  /* 0x000000080300780c */ /* 0x000fe20003f04270 */
[----:B------:R-:W-:Y:S02]  /*5270*/  BSSY B1, `(.L_x_34) ;  /* 0x0000008000017945 */ /* 0x000fe40003800000 */
[----:B------:R-:W-:Y:S01]  /*5280*/  FMUL R13, R13, R16 ;  /* 0x000000100d0d7220 */ /* 0x000fe20000400000 */
[----:B------:R-:W-:-:S03]  /*5290*/  ISETP.GT.AND P2, PT, R0, RZ, P0 ;  /* 0x000000ff0000720c */ /* 0x000fc60000744270 */
[----:B---3--:R-:W-:-:S05]  /*52a0*/  FFMA R13, R14, R2, R13 ;  /* 0x000000020e0d7223 */ /* 0x008fca000000000d */
[----:B------:R-:W-:-:S05]  /*52b0*/  F2FP.BF16.F32.PACK_AB R13, RZ, R13 ;  /* 0x0000000dff0d723e */ /* 0x000fca00000010ff */
[----:B------:R1:W-:Y:S01]  /*52c0*/  @P1 STG.E.U16 desc[UR36][R6.64+0x2], R13 ;  /* 0x0000020d06001986 */ /* 0x0003e2000c101524 */
[----:B------:R-:W-:Y:S05]  /*52d0*/  @!P2 BRA `(.L_x_35) ;  /* 0x000000000004a947 */ /* 0x000fea0003800000 */
[----:B------:R3:W5:Y:S02]  /*52e0*/  LDG.E.LTC128B.U16 R12, desc[UR36][R10.64+0x10] ;  /* 0x000010240a0c7981 */ /* 0x000764000c1e1520 */
.L_x_35:
[----:B------:R-:W-:Y:S05]  /*52f0*/  BSYNC B1 ;  /* 0x0000000000017941 */ /* 0x000fea0003800000 */
.L_x_34:
[----:B------:R-:W4:Y:S01]  /*5300*/  LDL.LU R14, [R1+0x10] ;  /* 0x00001000010e7983 */ /* 0x000f220000300800 */
[----:B-1---5:R-:W-:Y:S01]  /*5310*/  IMAD.U32 R13, R12, 0x10000, RZ ;  /* 0x000100000c0d7824 */ /* 0x022fe200078e00ff */
[----:B------:R-:W-:Y:S01]  /*5320*/  ISETP.GT.AND P1, PT, R3, 0x9, PT ;  /* 0x000000090300780c */ /* 0x000fe20003f24270 */
[----:B------:R-:W-:Y:S02]  /*5330*/  BSSY B1, `(.L_x_36) ;  /* 0x0000008000017945 */ /* 0x000fe40003800000 */
[----:B------:R-:W-:Y:S01]  /*5340*/  FMUL R13, R13, R16 ;  /* 0x000000100d0d7220 */ /* 0x000fe20000400000 */
[----:B------:R-:W-:-:S03]  /*5350*/  ISETP.GT.AND P3, PT, R0, RZ, P1 ;  /* 0x000000ff0000720c */ /* 0x000fc60000f64270 */
[----:B----4-:R-:W-:-:S05]  /*5360*/  FFMA R13, R14, R2, R13 ;  /* 0x000000020e0d7223 */ /* 0x010fca000000000d */
[----:B------:R-:W-:-:S05]  /*5370*/  F2FP.BF16.F32.PACK_AB R13, RZ, R13 ;  /* 0x0000000dff0d723e */ /* 0x000fca00000010ff */
[----:B------:R1:W-:Y:S01]  /*5380*/  @P2 STG.E.U16 desc[UR36][R4.64+0x10], R13 ;  /* 0x0000100d04002986 */ /* 0x0003e2000c101524 */
[----:B------:R-:W-:Y:S05]  /*5390*/  @!P3 BRA `(.L_x_37) ;  /* 0x000000000004b947 */ /* 0x000fea0003800000 */
[----:B------:R4:W5:Y:S02]  /*53a0*/  LDG.E.LTC128B.U16 R12, desc[UR36][R10.64+0x12] ;  /* 0x000012240a0c7981 */ /* 0x000964000c1e1520 */
.L_x_37:
[----:B------:R-:W-:Y:S05]  /*53b0*/  BSYNC B1 ;  /* 0x0000000000017941 */ /* 0x000fea0003800000 */
.L_x_36:
[----:B------:R-:W2:Y:S01]  /*53c0*/  LDL.LU R14, [R1+0x14] ;  /* 0x00001400010e7983 */ /* 0x000ea20000300800 */
[----:B-1---5:R-:W-:Y:S01]  /*53d0*/  IMAD.U32 R13, R12, 0x10000, RZ ;  /* 0x000100000c0d7824 */ /* 0x022fe200078e00ff */
[----:B------:R-:W-:Y:S01]  /*53e0*/  ISETP.GT.AND P0, PT, R0, 0x8, P0 ;  /* 0x000000080000780c */ /* 0x000fe20000704270 */
[----:B------:R-:W-:Y:S02]  /*53f0*/  BSSY B1, `(.L_x_38) ;  /* 0x0000007000017945 */ /* 0x000fe40003800000 */
[----:B------:R-:W-:-:S04]  /*5400*/  FMUL R13, R13, R16 ;  /* 0x000000100d0d7220 */ /* 0x000fc80000400000 */
[----:B--2---:R-:W-:-:S05]  /*5410*/  FFMA R13, R14, R2, R13 ;  /* 0x000000020e0d7223 */ /* 0x004fca000000000d */
[----:B------:R-:W-:-:S05]  /*5420*/  F2FP.BF16.F32.PACK_AB R13, RZ, R13 ;  /* 0x0000000dff0d723e */ /* 0x000fca00000010ff */
[----:B------:R1:W-:Y:S01]  /*5430*/  @P3 STG.E.U16 desc[UR36][R4.64+0x12], R13 ;  /* 0x0000120d04003986 */ /* 0x0003e2000c101524 */
[----:B------:R-:W-:Y:S05]  /*5440*/  @!P0 BRA `(.L_x_39) ;  /* 0x0000000000048947 */ /* 0x000fea0003800000 */
[----:B------:R2:W5:Y:S02]  /*5450*/  LDG.E.LTC128B.U16 R12, desc[UR36][R8.64+0x10] ;  /* 0x00001024080c7981 */ /* 0x000564000c1e1520 */
.L_x_39:
[----:B------:R-:W-:Y:S05]  /*5460*/  BSYNC B1 ;  /* 0x0000000000017941 */ /* 0x000fea0003800000 */
.L_x_38:
[----:B------:R-:W3:Y:S01]  /*5470*/  LDL.LU R14, [R1+0x18] ;  /* 0x00001800010e7983 */ /* 0x000ee20000300800 */
[----:B-1---5:R-:W-:Y:S01]  /*5480*/  IMAD.U32 R13, R12, 0x10000, RZ ;  /* 0x000100000c0d7824 */ /* 0x022fe200078e00ff */
[----:B------:R-:W-:Y:S01]  /*5490*/  ISETP.GT.AND P1, PT, R0, 0x8, P1 ;  /* 0x000000080000780c */ /* 0x000fe20000f24270 */
[----:B------:R-:W-:Y:S02]  /*54a0*/  BSSY B1, `(.L_x_40) ;  /* 0x0000007000017945 */ /* 0x000fe40003800000 */
[----:B------:R-:W-:-:S04]  /*54b0*/  FMUL R13, R13, R16 ;  /* 0x000000100d0d7220 */ /* 0x000fc80000400000 */
[----:B---3--:R-:W-:-:S05]  /*54c0*/  FFMA R13, R14, R2, R13 ;  /* 0x000000020e0d7223 */ /* 0x008fca000000000d */
[----:B------:R-:W-:-:S05]  /*54d0*/  F2FP.BF16.F32.PACK_AB R13, RZ, R13 ;  /* 0x0000000dff0d723e */ /* 0x000fca00000010ff */
[----:B------:R1:W-:Y:S01]  /*54e0*/  @P0 STG.E.U16 desc[UR36][R6.64+0x10], R13 ;  /* 0x0000100d06000986 */ /* 0x0003e2000c101524 */
[----:B------:R-:W-:Y:S05]  /*54f0*/  @!P1 BRA `(.L_x_41) ;  /* 0x0000000000049947 */ /* 0x000fea0003800000 */
[----:B------:R3:W5:Y:S02]  /*5500*/  LDG.E.LTC128B.U16 R12, desc[UR36][R8.64+0x12] ;  /* 0x00001224080c7981 */ /* 0x000764000c1e1520 */
.L_x_41:
[----:B------:R-:W-:Y:S05]  /*5510*/  BSYNC B1 ;  /* 0x0000000000017941 */ /* 0x000fea0003800000 */
.L_x_40:
[----:B------:R-:W2:Y:S01]  /*5520*/  LDL.LU R14, [R1+0x1c] ;  /* 0x00001c00010e7983 */ /* 0x000ea20000300800 */
[----:B-1---5:R-:W-:Y:S01]  /*5530*/  IMAD.U32 R13, R12, 0x10000, RZ ;  /* 0x000100000c0d7824 */ /* 0x022fe200078e00ff */
[----:B------:R-:W-:Y:S01]  /*5540*/  ISETP.GT.AND P0, PT, R3, 0x10, PT ;  /* 0x000000100300780c */ /* 0x000fe20003f04270 */
[----:B------:R-:W-:Y:S02]  /*5550*/  BSSY B1, `(.L_x_42) ;  /* 0x0000008000017945 */ /* 0x000fe40003800000 */
[----:B------:R-:W-:Y:S01]  /*5560*/  FMUL R13, R13, R16 ;  /* 0x000000100d0d7220 */ /* 0x000fe20000400000 */
[----:B------:R-:W-:-:S03]  /*5570*/  ISETP.GT.AND P2, PT, R0, RZ, P0 ;  /* 0x000000ff0000720c */ /* 0x000fc60000744270 */
[----:B--2---:R-:W-:-:S05]  /*5580*/  FFMA R13, R14, R2, R13 ;  /* 0x000000020e0d7223 */ /* 0x004fca000000000d */
[----:B------:R-:W-:-:S05]  /*5590*/  F2FP.BF16.F32.PACK_AB R13, RZ, R13 ;  /* 0x0000000dff0d723e */ /* 0x000fca00000010ff */
[----:B------:R1:W-:Y:S01]  /*55a0*/  @P1 STG.E.U16 desc[UR36][R6.64+0x12], R13 ;  /* 0x0000120d06001986 */ /* 0x0003e2000c101524 */
[----:B------:R-:W-:Y:S05]  /*55b0*/  @!P2 BRA `(.L_x_43) ;  /* 0x000000000004a947 */ /* 0x000fea0003800000 */
[----:B------:R2:W5:Y:S02]  /*55c0*/  LDG.E.LTC128B.U16 R12, desc[UR36][R10.64+0x20] ;  /* 0x000020240a0c7981 */ /* 0x000564000c1e1520 */
.L_x_43:
[----:B------:R-:W-:Y:S05]  /*55d0*/  BSYNC B1 ;  /* 0x0000000000017941 */ /* 0x000fea0003800000 */
.L_x_42:
        /* <DEDUP_REMOVED lines=11> */
.L_x_45:
[----:B------:R-:W-:Y:S05]  /*5690*/  BSYNC B1 ;  /* 0x0000000000017941 */ /* 0x000fea0003800000 */
.L_x_44:
        /* <DEDUP_REMOVED lines=10> */
.L_x_47:
[----:B------:R-:W-:Y:S05]  /*5740*/  BSYNC B1 ;  /* 0x0000000000017941 */ /* 0x000fea0003800000 */
.L_x_46:
        /* <DEDUP_REMOVED lines=10> */
.L_x_49:
[----:B------:R-:W-:Y:S05]  /*57f0*/  BSYNC B1 ;  /* 0x0000000000017941 */ /* 0x000fea0003800000 */
.L_x_48:
        /* <DEDUP_REMOVED lines=11> */
.L_x_51:
[----:B------:R-:W-:Y:S05]  /*58b0*/  BSYNC B1 ;  /* 0x0000000000017941 */ /* 0x000fea0003800000 */
.L_x_50:
        /* <DEDUP_REMOVED lines=11> */
.L_x_53:
[----:B------:R-:W-:Y:S05]  /*5970*/  BSYNC B1 ;  /* 0x0000000000017941 */ /* 0x000fea0003800000 */
.L_x_52:
        /* <DEDUP_REMOVED lines=10> */
.L_x_55:
[----:B------:R-:W-:Y:S05]  /*5a20*/  BSYNC B1 ;  /* 0x0000000000017941 */ /* 0x000fea0003800000 */
.L_x_54:
        /* <DEDUP_REMOVED lines=10> */
.L_x_57:
[----:B------:R-:W-:Y:S05]  /*5ad0*/  BSYNC B1 ;  /* 0x0000000000017941 */ /* 0x000fea0003800000 */
.L_x_56:
        /* <DEDUP_REMOVED lines=11> */
.L_x_59:
[----:B------:R-:W-:Y:S05]  /*5b90*/  BSYNC B1 ;  /* 0x0000000000017941 */ /* 0x000fea0003800000 */
.L_x_58:
        /* <DEDUP_REMOVED lines=11> */
.L_x_61:
[----:B------:R-:W-:Y:S05]  /*5c50*/  BSYNC B1 ;  /* 0x0000000000017941 */ /* 0x000fea0003800000 */
.L_x_60:
        /* <DEDUP_REMOVED lines=10> */
.L_x_63:
[----:B------:R-:W-:Y:S05]  /*5d00*/  BSYNC B1 ;  /* 0x0000000000017941 */ /* 0x000fea0003800000 */
.L_x_62:
        /* <DEDUP_REMOVED lines=10> */
.L_x_65:
[----:B------:R-:W-:Y:S05]  /*5db0*/  BSYNC B1 ;  /* 0x0000000000017941 */ /* 0x000fea0003800000 */
.L_x_64:
        /* <DEDUP_REMOVED lines=11> */
.L_x_67:
[----:B------:R-:W-:Y:S05]  /*5e70*/  BSYNC B1 ;  /* 0x0000000000017941 */ /* 0x000fea0003800000 */
.L_x_66:
        /* <DEDUP_REMOVED lines=11> */
.L_x_69:
[----:B------:R-:W-:Y:S05]  /*5f30*/  BSYNC B1 ;  /* 0x0000000000017941 */ /* 0x000fea0003800000 */
.L_x_68:
        /* <DEDUP_REMOVED lines=10> */
.L_x_71:
[----:B------:R-:W-:Y:S05]  /*5fe0*/  BSYNC B1 ;  /* 0x0000000000017941 */ /* 0x000fea0003800000 */
.L_x_70:
        /* <DEDUP_REMOVED lines=10> */
.L_x_73:
[----:B------:R-:W-:Y:S05]  /*6090*/  BSYNC B1 ;  /* 0x0000000000017941 */ /* 0x000fea0003800000 */
.L_x_72:
        /* <DEDUP_REMOVED lines=11> */
.L_x_75:
[----:B------:R-:W-:Y:S05]  /*6150*/  BSYNC B1 ;  /* 0x0000000000017941 */ /* 0x000fea0003800000 */
.L_x_74:
        /* <DEDUP_REMOVED lines=11> */
.L_x_77:
[----:B------:R-:W-:Y:S05]  /*6210*/  BSYNC B1 ;  /* 0x0000000000017941 */ /* 0x000fea0003800000 */
.L_x_76:
        /* <DEDUP_REMOVED lines=10> */
.L_x_79:
[----:B------:R-:W-:Y:S05]  /*62c0*/  BSYNC B1 ;  /* 0x0000000000017941 */ /* 0x000fea0003800000 */
.L_x_78:
        /* <DEDUP_REMOVED lines=10> */
.L_x_81:
[----:B------:R-:W-:Y:S05]  /*6370*/  BSYNC B1 ;  /* 0x0000000000017941 */ /* 0x000fea0003800000 */
.L_x_80:
        /* <DEDUP_REMOVED lines=11> */
.L_x_83:
[----:B------:R-:W-:Y:S05]  /*6430*/  BSYNC B1 ;  /* 0x0000000000017941 */ /* 0x000fea0003800000 */
.L_x_82:
        /* <DEDUP_REMOVED lines=11> */
.L_x_85:
[----:B------:R-:W-:Y:S05]  /*64f0*/  BSYNC B1 ;  /* 0x0000000000017941 */ /* 0x000fea0003800000 */
.L_x_84:
        /* <DEDUP_REMOVED lines=10> */
.L_x_87:
[----:B------:R-:W-:Y:S05]  /*65a0*/  BSYNC B1 ;  /* 0x0000000000017941 */ /* 0x000fea0003800000 */
.L_x_86:
        /* <DEDUP_REMOVED lines=10> */
.L_x_89:
[----:B------:R-:W-:Y:S05]  /*6650*/  BSYNC B1 ;  /* 0x0000000000017941 */ /* 0x000fea0003800000 */
.L_x_88:
        /* <DEDUP_REMOVED lines=11> */
.L_x_91:
[----:B------:R-:W-:Y:S05]  /*6710*/  BSYNC B1 ;  /* 0x0000000000017941 */ /* 0x000fea0003800000 */
.L_x_90:
        /* <DEDUP_REMOVED lines=11> */
.L_x_93:
[----:B------:R-:W-:Y:S05]  /*67d0*/  BSYNC B1 ;  /* 0x0000000000017941 */ /* 0x000fea0003800000 */
.L_x_92:
        /* <DEDUP_REMOVED lines=10> */
.L_x_95:
[----:B------:R-:W-:Y:S05]  /*6880*/  BSYNC B1 ;  /* 0x0000000000017941 */ /* 0x000fea0003800000 */
.L_x_94:
        /* <DEDUP_REMOVED lines=10> */
.L_x_97:
[----:B------:R-:W-:Y:S05]  /*6930*/  BSYNC B1 ;  /* 0x0000000000017941 */ /* 0x000fea0003800000 */
.L_x_96:
        /* <DEDUP_REMOVED lines=11> */
.L_x_99:
[----:B------:R-:W-:Y:S05]  /*69f0*/  BSYNC B1 ;  /* 0x0000000000017941 */ /* 0x000fea0003800000 */
.L_x_98:
        /* <DEDUP_REMOVED lines=11> */
.L_x_101:
[----:B------:R-:W-:Y:S05]  /*6ab0*/  BSYNC B1 ;  /* 0x0000000000017941 */ /* 0x000fea0003800000 */
.L_x_100:
        /* <DEDUP_REMOVED lines=10> */
.L_x_103:
[----:B------:R-:W-:Y:S05]  /*6b60*/  BSYNC B1 ;  /* 0x0000000000017941 */ /* 0x000fea0003800000 */
.L_x_102:
        /* <DEDUP_REMOVED lines=10> */
.L_x_105:
[----:B------:R-:W-:Y:S05]  /*6c10*/  BSYNC B1 ;  /* 0x0000000000017941 */ /* 0x000fea0003800000 */
.L_x_104:
        /* <DEDUP_REMOVED lines=11> */
.L_x_107:
[----:B------:R-:W-:Y:S05]  /*6cd0*/  BSYNC B1 ;  /* 0x0000000000017941 */ /* 0x000fea0003800000 */
.L_x_106:
        /* <DEDUP_REMOVED lines=11> */
.L_x_109:
[----:B------:R-:W-:Y:S05]  /*6d90*/  BSYNC B1 ;  /* 0x0000000000017941 */ /* 0x000fea0003800000 */
.L_x_108:
        /* <DEDUP_REMOVED lines=10> */
.L_x_111:
[----:B------:R-:W-:Y:S05]  /*6e40*/  BSYNC B1 ;  /* 0x0000000000017941 */ /* 0x000fea0003800000 */
.L_x_110:
        /* <DEDUP_REMOVED lines=10> */
.L_x_113:
[----:B------:R-:W-:Y:S05]  /*6ef0*/  BSYNC B1 ;  /* 0x0000000000017941 */ /* 0x000fea0003800000 */
.L_x_112:
        /* <DEDUP_REMOVED lines=11> */
.L_x_115:
[----:B------:R-:W-:Y:S05]  /*6fb0*/  BSYNC B1 ;  /* 0x0000000000017941 */ /* 0x000fea0003800000 */
.L_x_114:
        /* <DEDUP_REMOVED lines=11> */
.L_x_117:
[----:B------:R-:W-:Y:S05]  /*7070*/  BSYNC B1 ;  /* 0x0000000000017941 */ /* 0x000fea0003800000 */
.L_x_116:
        /* <DEDUP_REMOVED lines=10> */
.L_x_119:
[----:B------:R-:W-:Y:S05]  /*7120*/  BSYNC B1 ;  /* 0x0000000000017941 */ /* 0x000fea0003800000 */
.L_x_118:
        /* <DEDUP_REMOVED lines=10> */
.L_x_121:
[----:B------:R-:W-:Y:S05]  /*71d0*/  BSYNC B1 ;  /* 0x0000000000017941 */ /* 0x000fea0003800000 */
.L_x_120:
        /* <DEDUP_REMOVED lines=11> */
.L_x_123:
[----:B------:R-:W-:Y:S05]  /*7290*/  BSYNC B1 ;  /* 0x0000000000017941 */ /* 0x000fea0003800000 */
.L_x_122:
        /* <DEDUP_REMOVED lines=11> */
.L_x_125:
[----:B------:R-:W-:Y:S05]  /*7350*/  BSYNC B1 ;  /* 0x0000000000017941 */ /* 0x000fea0003800000 */
.L_x_124:
        /* <DEDUP_REMOVED lines=10> */
.L_x_127:
[----:B------:R-:W-:Y:S05]  /*7400*/  BSYNC B1 ;  /* 0x0000000000017941 */ /* 0x000fea0003800000 */
.L_x_126:
        /* <DEDUP_REMOVED lines=10> */
.L_x_129:
[----:B------:R-:W-:Y:S05]  /*74b0*/  BSYNC B1 ;  /* 0x0000000000017941 */ /* 0x000fea0003800000 */
.L_x_128:
        /* <DEDUP_REMOVED lines=11> */
.L_x_131:
[----:B------:R-:W-:Y:S05]  /*7570*/  BSYNC B1 ;  /* 0x0000000000017941 */ /* 0x000fea0003800000 */
.L_x_130:
        /* <DEDUP_REMOVED lines=11> */
.L_x_133:
[----:B------:R-:W-:Y:S05]  /*7630*/  BSYNC B1 ;  /* 0x0000000000017941 */ /* 0x000fea0003800000 */
.L_x_132:
        /* <DEDUP_REMOVED lines=10> */
.L_x_135:
[----:B------:R-:W-:Y:S05]  /*76e0*/  BSYNC B1 ;  /* 0x0000000000017941 */ /* 0x000fea0003800000 */
.L_x_134:
        /* <DEDUP_REMOVED lines=10> */
.L_x_137:
[----:B------:R-:W-:Y:S05]  /*7790*/  BSYNC B1 ;  /* 0x0000000000017941 */ /* 0x000fea0003800000 */
.L_x_136:
        /* <DEDUP_REMOVED lines=11> */
.L_x_139:
[----:B------:R-:W-:Y:S05]  /*7850*/  BSYNC B1 ;  /* 0x0000000000017941 */ /* 0x000fea0003800000 */
.L_x_138:
        /* <DEDUP_REMOVED lines=11> */
.L_x_141:
[----:B------:R-:W-:Y:S05]  /*7910*/  BSYNC B1 ;  /* 0x0000000000017941 */ /* 0x000fea0003800000 */
.L_x_140:
        /* <DEDUP_REMOVED lines=10> */
.L_x_143:
[----:B------:R-:W-:Y:S05]  /*79c0*/  BSYNC B1 ;  /* 0x0000000000017941 */ /* 0x000fea0003800000 */
.L_x_142:
        /* <DEDUP_REMOVED lines=10> */
.L_x_145:
[----:B------:R-:W-:Y:S05]  /*7a70*/  BSYNC B1 ;  /* 0x0000000000017941 */ /* 0x000fea0003800000 */
.L_x_144:
        /* <DEDUP_REMOVED lines=11> */
.L_x_147:
[----:B------:R-:W-:Y:S05]  /*7b30*/  BSYNC B1 ;  /* 0x0000000000017941 */ /* 0x000fea0003800000 */
.L_x_146:
        /* <DEDUP_REMOVED lines=11> */
.L_x_149:
[----:B------:R-:W-:Y:S05]  /*7bf0*/  BSYNC B1 ;  /* 0x0000000000017941 */ /* 0x000fea0003800000 */
.L_x_148:
        /* <DEDUP_REMOVED lines=10> */
.L_x_151:
[----:B------:R-:W-:Y:S05]  /*7ca0*/  BSYNC B1 ;  /* 0x0000000000017941 */ /* 0x000fea0003800000 */
.L_x_150:
        /* <DEDUP_REMOVED lines=10> */
.L_x_153:
[----:B------:R-:W-:Y:S05]  /*7d50*/  BSYNC B1 ;  /* 0x0000000000017941 */ /* 0x000fea0003800000 */
.L_x_152:
        /* <DEDUP_REMOVED lines=11> */
.L_x_155:
[----:B------:R-:W-:Y:S05]  /*7e10*/  BSYNC B1 ;  /* 0x0000000000017941 */ /* 0x000fea0003800000 */
.L_x_154:
        /* <DEDUP_REMOVED lines=11> */
.L_x_157:
[----:B------:R-:W-:Y:S05]  /*7ed0*/  BSYNC B1 ;  /* 0x0000000000017941 */ /* 0x000fea0003800000 */
.L_x_156:
        /* <DEDUP_REMOVED lines=10> */
.L_x_159:
[----:B------:R-:W-:Y:S05]  /*7f80*/  BSYNC B1 ;  /* 0x0000000000017941 */ /* 0x000fea0003800000 */
.L_x_158:
        /* <DEDUP_REMOVED lines=10> */
.L_x_161:
[----:B------:R-:W-:Y:S05]  /*8030*/  BSYNC B1 ;  /* 0x0000000000017941 */ /* 0x000fea0003800000 */
.L_x_160:
        /* <DEDUP_REMOVED lines=11> */
.L_x_163:
[----:B------:R-:W-:Y:S05]  /*80f0*/  BSYNC B1 ;  /* 0x0000000000017941 */ /* 0x000fea0003800000 */
.L_x_162:
        /* <DEDUP_REMOVED lines=11> */
.L_x_165:
[----:B------:R-:W-:Y:S05]  /*81b0*/  BSYNC B1 ;  /* 0x0000000000017941 */ /* 0x000fea0003800000 */
.L_x_164:
        /* <DEDUP_REMOVED lines=10> */
.L_x_167:
[----:B------:R-:W-:Y:S05]  /*8260*/  BSYNC B1 ;  /* 0x0000000000017941 */ /* 0x000fea0003800000 */
.L_x_166:
        /* <DEDUP_REMOVED lines=10> */
.L_x_169:
[----:B------:R-:W-:Y:S05]  /*8310*/  BSYNC B1 ;  /* 0x0000000000017941 */ /* 0x000fea0003800000 */
.L_x_168:
        /* <DEDUP_REMOVED lines=11> */
.L_x_171:
[----:B------:R-:W-:Y:S05]  /*83d0*/  BSYNC B1 ;  /* 0x0000000000017941 */ /* 0x000fea0003800000 */
.L_x_170:
        /* <DEDUP_REMOVED lines=11> */
.L_x_173:
[----:B------:R-:W-:Y:S05]  /*8490*/  BSYNC B1 ;  /* 0x0000000000017941 */ /* 0x000fea0003800000 */
.L_x_172:
        /* <DEDUP_REMOVED lines=10> */
.L_x_175:
[----:B------:R-:W-:Y:S05]  /*8540*/  BSYNC B1 ;  /* 0x0000000000017941 */ /* 0x000fea0003800000 */
.L_x_174:
        /* <DEDUP_REMOVED lines=10> */
.L_x_177:
[----:B------:R-:W-:Y:S05]  /*85f0*/  BSYNC B1 ;  /* 0x0000000000017941 */ /* 0x000fea0003800000 */
.L_x_176:
        /* <DEDUP_REMOVED lines=11> */
.L_x_179:
[----:B------:R-:W-:Y:S05]  /*86b0*/  BSYNC B1 ;  /* 0x0000000000017941 */ /* 0x000fea0003800000 */
.L_x_178:
        /* <DEDUP_REMOVED lines=11> */
.L_x_181:
[----:B------:R-:W-:Y:S05]  /*8770*/  BSYNC B1 ;  /* 0x0000000000017941 */ /* 0x000fea0003800000 */
.L_x_180:
        /* <DEDUP_REMOVED lines=10> */
.L_x_183:
[----:B------:R-:W-:Y:S05]  /*8820*/  BSYNC B1 ;  /* 0x0000000000017941 */ /* 0x000fea0003800000 */
.L_x_182:
        /* <DEDUP_REMOVED lines=10> */
.L_x_185:
[----:B------:R-:W-:Y:S05]  /*88d0*/  BSYNC B1 ;  /* 0x0000000000017941 */ /* 0x000fea0003800000 */
.L_x_184:
        /* <DEDUP_REMOVED lines=11> */
.L_x_187:
[----:B------:R-:W-:Y:S05]  /*8990*/  BSYNC B1 ;  /* 0x0000000000017941 */ /* 0x000fea0003800000 */
.L_x_186:
        /* <DEDUP_REMOVED lines=11> */
.L_x_189:
[----:B------:R-:W-:Y:S05]  /*8a50*/  BSYNC B1 ;  /* 0x0000000000017941 */ /* 0x000fea0003800000 */
.L_x_188:
        /* <DEDUP_REMOVED lines=10> */
.L_x_191:
[----:B------:R-:W-:Y:S05]  /*8b00*/  BSYNC B1 ;  /* 0x0000000000017941 */ /* 0x000fea0003800000 */
.L_x_190:
        /* <DEDUP_REMOVED lines=10> */
.L_x_193:
[----:B------:R-:W-:Y:S05]  /*8bb0*/  BSYNC B1 ;  /* 0x0000000000017941 */ /* 0x000fea0003800000 */
.L_x_192:
        /* <DEDUP_REMOVED lines=11> */
.L_x_195:
[----:B------:R-:W-:Y:S05]  /*8c70*/  BSYNC B1 ;  /* 0x0000000000017941 */ /* 0x000fea0003800000 */
.L_x_194:
        /* <DEDUP_REMOVED lines=11> */
.L_x_197:
[----:B------:R-:W-:Y:S05]  /*8d30*/  BSYNC B1 ;  /* 0x0000000000017941 */ /* 0x000fea0003800000 */
.L_x_196:
        /* <DEDUP_REMOVED lines=10> */
.L_x_199:
[----:B------:R-:W-:Y:S05]  /*8de0*/  BSYNC B1 ;  /* 0x0000000000017941 */ /* 0x000fea0003800000 */
.L_x_198:
        /* <DEDUP_REMOVED lines=10> */
.L_x_201:
[----:B------:R-:W-:Y:S05]  /*8e90*/  BSYNC B1 ;  /* 0x0000000000017941 */ /* 0x000fea0003800000 */
.L_x_200:
        /* <DEDUP_REMOVED lines=11> */
.L_x_203:
[----:B------:R-:W-:Y:S05]  /*8f50*/  BSYNC B1 ;  /* 0x0000000000017941 */ /* 0x000fea0003800000 */
.L_x_202:
        /* <DEDUP_REMOVED lines=11> */
.L_x_205:
[----:B------:R-:W-:Y:S05]  /*9010*/  BSYNC B1 ;  /* 0x0000000000017941 */ /* 0x000fea0003800000 */
.L_x_204:
        /* <DEDUP_REMOVED lines=10> */
.L_x_207:
[----:B------:R-:W-:Y:S05]  /*90c0*/  BSYNC B1 ;  /* 0x0000000000017941 */ /* 0x000fea0003800000 */
.L_x_206:
        /* <DEDUP_REMOVED lines=10> */
.L_x_209:
[----:B------:R-:W-:Y:S05]  /*9170*/  BSYNC B1 ;  /* 0x0000000000017941 */ /* 0x000fea0003800000 */
.L_x_208:
        /* <DEDUP_REMOVED lines=11> */
.L_x_211:
[----:B------:R-:W-:Y:S05]  /*9230*/  BSYNC B1 ;  /* 0x0000000000017941 */ /* 0x000fea0003800000 */
.L_x_210:
        /* <DEDUP_REMOVED lines=11> */
.L_x_213:
[----:B------:R-:W-:Y:S05]  /*92f0*/  BSYNC B1 ;  /* 0x0000000000017941 */ /* 0x000fea0003800000 */
.L_x_212:
        /* <DEDUP_REMOVED lines=10> */
.L_x_215:
[----:B------:R-:W-:Y:S05]  /*93a0*/  BSYNC B1 ;  /* 0x0000000000017941 */ /* 0x000fea0003800000 */
.L_x_214:
        /* <DEDUP_REMOVED lines=10> */
.L_x_217:
[----:B------:R-:W-:Y:S05]  /*9450*/  BSYNC B1 ;  /* 0x0000000000017941 */ /* 0x000fea0003800000 */
.L_x_216:
        /* <DEDUP_REMOVED lines=11> */
.L_x_219:
[----:B------:R-:W-:Y:S05]  /*9510*/  BSYNC B1 ;  /* 0x0000000000017941 */ /* 0x000fea0003800000 */
.L_x_218:
        /* <DEDUP_REMOVED lines=11> */
.L_x_221:
[----:B------:R-:W-:Y:S05]  /*95d0*/  BSYNC B1 ;  /* 0x0000000000017941 */ /* 0x000fea0003800000 */
.L_x_220:
        /* <DEDUP_REMOVED lines=10> */
.L_x_223:
[----:B------:R-:W-:Y:S05]  /*9680*/  BSYNC B1 ;  /* 0x0000000000017941 */ /* 0x000fea0003800000 */
.L_x_222:
        /* <DEDUP_REMOVED lines=10> */
.L_x_225:
[----:B------:R-:W-:Y:S05]  /*9730*/  BSYNC B1 ;  /* 0x0000000000017941 */ /* 0x000fea0003800000 */
.L_x_224:
        /* <DEDUP_REMOVED lines=11> */
.L_x_227:
[----:B------:R-:W-:Y:S05]  /*97f0*/  BSYNC B1 ;  /* 0x0000000000017941 */ /* 0x000fea0003800000 */
.L_x_226:
        /* <DEDUP_REMOVED lines=11> */
.L_x_229:
[----:B------:R-:W-:Y:S05]  /*98b0*/  BSYNC B1 ;  /* 0x0000000000017941 */ /* 0x000fea0003800000 */
.L_x_228:
        /* <DEDUP_REMOVED lines=10> */
.L_x_231:
[----:B------:R-:W-:Y:S05]  /*9960*/  BSYNC B1 ;  /* 0x0000000000017941 */ /* 0x000fea0003800000 */
.L_x_230:
        /* <DEDUP_REMOVED lines=10> */
.L_x_233:
[----:B------:R-:W-:Y:S05]  /*9a10*/  BSYNC B1 ;  /* 0x0000000000017941 */ /* 0x000fea0003800000 */
.L_x_232:
[----:B------:R-:W2:Y:S01]  /*9a20*/  LDL.LU R14, [R1+0x19c] ;  /* 0x00019c00010e7983 */ /* 0x000ea20000300800 */
[----:B-1---5:R-:W-:Y:S01]  /*9a30*/  SHF.L.U32 R13, R12, 0x10, RZ ;  /* 0x000000100c0d7819 */ /* 0x022fe200000006ff */
[----:B------:R-:W-:Y:S01]  /*9a40*/  BSSY B1, `(.L_x_234) ;  /* 0x0000009000017945 */ /* 0x000fe20003800000 */
[----:B------:R-:W-:-:S03]  /*9a50*/  ISETP.GT.AND P0, PT, R3, 0xd0, PT ;  /* 0x000000d00300780c */ /* 0x000fc60003f04270 */
[----:B------:R-:W-:Y:S01]  /*9a60*/  FMUL R13, R13, R16 ;  /* 0x000000100d0d7220 */ /* 0x000fe20000400000 */
[----:B------:R-:W-:-:S03]  /*9a70*/  ISETP.GT.AND P2, PT, R0, RZ, P0 ;  /* 0x000000ff0000720c */ /* 0x000fc60000744270 */
[----:B--2---:R-:W-:-:S05]  /*9a80*/  FFMA R13, R14, R2, R13 ;  /* 0x000000020e0d7223 */ /* 0x004fca000000000d */
[----:B------:R-:W-:-:S05]  /*9a90*/  F2FP.BF16.F32.PACK_AB R13, RZ, R13 ;  /* 0x0000000dff0d723e */ /* 0x000fca00000010ff */
[----:B------:R1:W-:Y:S01]  /*9aa0*/  @P1 STG.E.U16 desc[UR36][R6.64+0x192], R13 ;  /* 0x0001920d06001986 */ /* 0x0003e2000c101524 */
[----:B------:R-:W-:Y:S05]  /*9ab0*/  @!P2 BRA `(.L_x_235) ;  /* 0x000000000004a947 */ /* 0x000fea0003800000 */
[----:B------:R2:W5:Y:S02]  /*9ac0*/  LDG.E.LTC128B.U16 R12, desc[UR36][R10.64+0x1a0] ;  /* 0x0001a0240a0c7981 */ /* 0x000564000c1e1520 */
.L_x_235:
[----:B------:R-:W-:Y:S05]  /*9ad0*/  BSYNC B1 ;  /* 0x0000000000017941 */ /* 0x000fea0003800000 */
.L_x_234:
        /* <DEDUP_REMOVED lines=11> */
.L_x_237:
[----:B------:R-:W-:Y:S05]  /*9b90*/  BSYNC B1 ;  /* 0x0000000000017941 */ /* 0x000fea0003800000 */
.L_x_236:
        /* <DEDUP_REMOVED lines=10> */
.L_x_239:
[----:B------:R-:W-:Y:S05]  /*9c40*/  BSYNC B1 ;  /* 0x0000000000017941 */ /* 0x000fea0003800000 */
.L_x_238:
        /* <DEDUP_REMOVED lines=10> */
.L_x_241:
[----:B------:R-:W-:Y:S05]  /*9cf0*/  BSYNC B1 ;  /* 0x0000000000017941 */ /* 0x000fea0003800000 */
.L_x_240:
        /* <DEDUP_REMOVED lines=11> */
.L_x_243:
[----:B------:R-:W-:Y:S05]  /*9db0*/  BSYNC B1 ;  /* 0x0000000000017941 */ /* 0x000fea0003800000 */
.L_x_242:
        /* <DEDUP_REMOVED lines=11> */
.L_x_245:
[----:B------:R-:W-:Y:S05]  /*9e70*/  BSYNC B1 ;  /* 0x0000000000017941 */ /* 0x000fea0003800000 */
.L_x_244:
        /* <DEDUP_REMOVED lines=10> */
.L_x_247:
[----:B------:R-:W-:Y:S05]  /*9f20*/  BSYNC B1 ;  /* 0x0000000000017941 */ /* 0x000fea0003800000 */
.L_x_246:
        /* <DEDUP_REMOVED lines=10> */
.L_x_249:
[----:B------:R-:W-:Y:S05]  /*9fd0*/  BSYNC B1 ;  /* 0x0000000000017941 */ /* 0x000fea0003800000 */
.L_x_248:
        /* <DEDUP_REMOVED lines=11> */
.L_x_251:
[----:B------:R-:W-:Y:S05]  /*a090*/  BSYNC B1 ;  /* 0x0000000000017941 */ /* 0x000fea0003800000 */
.L_x_250:
        /* <DEDUP_REMOVED lines=11> */
.L_x_253:
[----:B------:R-:W-:Y:S05]  /*a150*/  BSYNC B1 ;  /* 0x0000000000017941 */ /* 0x000fea0003800000 */
.L_x_252:
        /* <DEDUP_REMOVED lines=10> */
.L_x_255:
[----:B------:R-:W-:Y:S05]  /*a200*/  BSYNC B1 ;  /* 0x0000000000017941 */ /* 0x000fea0003800000 */
.L_x_254:
        /* <DEDUP_REMOVED lines=10> */
.L_x_257:
[----:B------:R-:W-:Y:S05]  /*a2b0*/  BSYNC B1 ;  /* 0x0000000000017941 */ /* 0x000fea0003800000 */
.L_x_256:
        /* <DEDUP_REMOVED lines=11> */
.L_x_259:
[----:B------:R-:W-:Y:S05]  /*a370*/  BSYNC B1 ;  /* 0x0000000000017941 */ /* 0x000fea0003800000 */
.L_x_258:
        /* <DEDUP_REMOVED lines=11> */
.L_x_261:
[----:B------:R-:W-:Y:S05]  /*a430*/  BSYNC B1 ;  /* 0x0000000000017941 */ /* 0x000fea0003800000 */
.L_x_260:
        /* <DEDUP_REMOVED lines=10> */
.L_x_263:
[----:B------:R-:W-:Y:S05]  /*a4e0*/  BSYNC B1 ;  /* 0x0000000000017941 */ /* 0x000fea0003800000 */
.L_x_262:
        /* <DEDUP_REMOVED lines=10> */
.L_x_265:
[----:B------:R-:W-:Y:S05]  /*a590*/  BSYNC B1 ;  /* 0x0000000000017941 */ /* 0x000fea0003800000 */
.L_x_264:
        /* <DEDUP_REMOVED lines=11> */
.L_x_267:
[----:B------:R-:W-:Y:S05]  /*a650*/  BSYNC B1 ;  /* 0x0000000000017941 */ /* 0x000fea0003800000 */
.L_x_266:
        /* <DEDUP_REMOVED lines=11> */
.L_x_269:
[----:B------:R-:W-:Y:S05]  /*a710*/  BSYNC B1 ;  /* 0x0000000000017941 */ /* 0x000fea0003800000 */
.L_x_268:
        /* <DEDUP_REMOVED lines=10> */
.L_x_271:
[----:B------:R-:W-:Y:S05]  /*a7c0*/  BSYNC B1 ;  /* 0x0000000000017941 */ /* 0x000fea0003800000 */
.L_x_270:
        /* <DEDUP_REMOVED lines=10> */
.L_x_273:
[----:B------:R-:W-:Y:S05]  /*a870*/  BSYNC B1 ;  /* 0x0000000000017941 */ /* 0x000fea0003800000 */
.L_x_272:
        /* <DEDUP_REMOVED lines=11> */
.L_x_275:
[----:B------:R-:W-:Y:S05]  /*a930*/  BSYNC B1 ;  /* 0x0000000000017941 */ /* 0x000fea0003800000 */
.L_x_274:
        /* <DEDUP_REMOVED lines=11> */
.L_x_277:
[----:B------:R-:W-:Y:S05]  /*a9f0*/  BSYNC B1 ;  /* 0x0000000000017941 */ /* 0x000fea0003800000 */
.L_x_276:
        /* <DEDUP_REMOVED lines=10> */
.L_x_279:
[----:B------:R-:W-:Y:S05]  /*aaa0*/  BSYNC B1 ;  /* 0x0000000000017941 */ /* 0x000fea0003800000 */
.L_x_278:
        /* <DEDUP_REMOVED lines=10> */
.L_x_281:
[----:B------:R-:W-:Y:S05]  /*ab50*/  BSYNC B1 ;  /* 0x0000000000017941 */ /* 0x000fea0003800000 */
.L_x_280:
        /* <DEDUP_REMOVED lines=11> */
.L_x_283:
[----:B------:R-:W-:Y:S05]  /*ac10*/  BSYNC B1 ;  /* 0x0000000000017941 */ /* 0x000fea0003800000 */
.L_x_282:
[----:B-1---5:R-:W-:Y:S01]  /*ac20*/  IMAD.U32 R13, R12, 0x10000, RZ ;  /* 0x000100000c0d7824 */ /* 0x022fe200078e00ff */
[----:B------:R-:W-:Y:S01]  /*ac30*/  ISETP.GT.AND P1, PT, R3, 0x101, PT ;  /* 0x000001010300780c */ /* 0x000fe20003f24270 */
[----:B------:R-:W-:Y:S02]  /*ac40*/  BSSY B1, `(.L_x_284) ;  /* 0x0000008000017945 */ /* 0x000fe40003800000 */
[----:B------:R-:W-:Y:S01]  /*ac50*/  FMUL R13, R13, R16 ;  /* 0x000000100d0d7220 */ /* 0x000fe20000400000 */
[----:B------:R-:W-:-:S03]  /*ac60*/  ISETP.GT.AND P3, PT, R0, RZ, P1 ;  /* 0x000000ff0000720c */ /* 0x000fc60000f64270 */
[----:B------:R-:W-:-:S05]  /*ac70*/  FFMA R13, R24, R2, R13 ;  /* 0x00000002180d7223 */ /* 0x000fca000000000d */
[----:B------:R-:W-:-:S05]  /*ac80*/  F2FP.BF16.F32.PACK_AB R13, RZ, R13 ;  /* 0x0000000dff0d723e */ /* 0x000fca00000010ff */
[----:B------:R1:W-:Y:S01]  /*ac90*/  @P2 STG.E.U16 desc[UR36][R4.64+0x200], R13 ;  /* 0x0002000d04002986 */ /* 0x0003e2000c101524 */
[----:B------:R-:W-:Y:S05]  /*aca0*/  @!P3 BRA `(.L_x_285) ;  /* 0x000000000004b947 */ /* 0x000fea0003800000 */
[----:B------:R0:W5:Y:S02]  /*acb0*/  LDG.E.LTC128B.U16 R12, desc[UR36][R10.64+0x202] ;  /* 0x000202240a0c7981 */ /* 0x000164000c1e1520 */
.L_x_285:
[----:B------:R-:W-:Y:S05]  /*acc0*/  BSYNC B1 ;  /* 0x0000000000017941 */ /* 0x000fea0003800000 */
.L_x_284:
[----:B-1---5:R-:W-:Y:S01]  /*acd0*/  IMAD.U32 R13, R12, 0x10000, RZ ;  /* 0x000100000c0d7824 */ /* 0x022fe200078e00ff */
[----:B------:R-:W-:Y:S01]  /*ace0*/  ISETP.GT.AND P0, PT, R0, 0x8, P0 ;  /* 0x000000080000780c */ /* 0x000fe20000704270 */
[----:B------:R-:W-:Y:S02]  /*acf0*/  BSSY B1, `(.L_x_286) ;  /* 0x0000007000017945 */ /* 0x000fe40003800000 */
[----:B------:R-:W-:-:S04]  /*ad00*/  FMUL R14, R13, R16 ;  /* 0x000000100d0e7220 */ /* 0x000fc80000400000 */
[----:B------:R-:W-:-:S05]  /*ad10*/  FFMA R14, R25, R2, R14 ;  /* 0x00000002190e7223 */ /* 0x000fca000000000e */
[----:B------:R-:W-:-:S05]  /*ad20*/  F2FP.BF16.F32.PACK_AB R14, RZ, R14 ;  /* 0x0000000eff0e723e */ /* 0x000fca00000010ff */
[----:B------:R1:W-:Y:S01]  /*ad30*/  @P3 STG.E.U16 desc[UR36][R4.64+0x202], R14 ;  /* 0x0002020e04003986 */ /* 0x0003e2000c101524 */
[----:B------:R-:W-:Y:S05]  /*ad40*/  @!P0 BRA `(.L_x_287) ;  /* 0x0000000000048947 */ /* 0x000fea0003800000 */
[----:B------:R0:W5:Y:S02]  /*ad50*/  LDG.E.LTC128B.U16 R12, desc[UR36][R8.64+0x200] ;  /* 0x00020024080c7981 */ /* 0x000164000c1e1520 */
.L_x_287:
[----:B------:R-:W-:Y:S05]  /*ad60*/  BSYNC B1 ;  /* 0x0000000000017941 */ /* 0x000fea0003800000 */
.L_x_286:
[----:B-----5:R-:W-:Y:S01]  /*ad70*/  IMAD.U32 R13, R12, 0x10000, RZ ;  /* 0x000100000c0d7824 */ /* 0x020fe200078e00ff */
        /* <DEDUP_REMOVED lines=8> */
.L_x_289:
[----:B------:R-:W-:Y:S05]  /*ae00*/  BSYNC B1 ;  /* 0x0000000000017941 */ /* 0x000fea0003800000 */
.L_x_288:
[----:B0----5:R-:W-:Y:S01]  /*ae10*/  IMAD.U32 R13, R12, 0x10000, RZ ;  /* 0x000100000c0d7824 */ /* 0x021fe200078e00ff */
[----:B------:R-:W-:Y:S01]  /*ae20*/  ISETP.GT.AND P0, PT, R3, 0x108, PT ;  /* 0x000001080300780c */ /* 0x000fe20003f04270 */
[----:B------:R-:W-:Y:S02]  /*ae30*/  BSSY B1, `(.L_x_290) ;  /* 0x0000008000017945 */ /* 0x000fe40003800000 */
[----:B-1----:R-:W-:Y:S01]  /*ae40*/  FMUL R14, R13, R16 ;  /* 0x000000100d0e7220 */ /* 0x002fe20000400000 */
[----:B------:R-:W-:-:S03]  /*ae50*/  ISETP.GT.AND P2, PT, R0, RZ, P0 ;  /* 0x000000ff0000720c */ /* 0x000fc60000744270 */
[----:B------:R-:W-:-:S05]  /*ae60*/  FFMA R14, R27, R2, R14 ;  /* 0x000000021b0e7223 */ /* 0x000fca000000000e */
[----:B------:R-:W-:-:S05]  /*ae70*/  F2FP.BF16.F32.PACK_AB R14, RZ, R14 ;  /* 0x0000000eff0e723e */ /* 0x000fca00000010ff */
[----:B------:R0:W-:Y:S01]  /*ae80*/  @P1 STG.E.U16 desc[UR36][R6.64+0x202], R14 ;  /* 0x0002020e06001986 */ /* 0x0001e2000c101524 */
[----:B------:R-:W-:Y:S05]  /*ae90*/  @!P2 BRA `(.L_x_291) ;  /* 0x000000000004a947 */ /* 0x000fea0003800000 */
[----:B------:R1:W5:Y:S02]  /*aea0*/  LDG.E.LTC128B.U16 R12, desc[UR36][R10.64+0x210] ;  /* 0x000210240a0c7981 */ /* 0x000364000c1e1520 */
.L_x_291:
[----:B------:R-:W-:Y:S05]  /*aeb0*/  BSYNC B1 ;  /* 0x0000000000017941 */ /* 0x000fea0003800000 */
.L_x_290:
[----:B-----5:R-:W-:Y:S01]  /*aec0*/  IMAD.U32 R13, R12, 0x10000, RZ ;  /* 0x000100000c0d7824 */ /* 0x020fe200078e00ff */
        /* <DEDUP_REMOVED lines=9> */
.L_x_293:
[----:B------:R-:W-:Y:S05]  /*af60*/  BSYNC B1 ;  /* 0x0000000000017941 */ /* 0x000fea0003800000 */
.L_x_292:
[----:B0----5:R-:W-:Y:S01]  /*af70*/  IMAD.U32 R13, R12, 0x10000, RZ ;  /* 0x000100000c0d7824 */ /* 0x021fe200078e00ff */
        /* <DEDUP_REMOVED lines=8> */
.L_x_295:
[----:B------:R-:W-:Y:S05]  /*b000*/  BSYNC B1 ;  /* 0x0000000000017941 */ /* 0x000fea0003800000 */
.L_x_294:
        /* <DEDUP_REMOVED lines=9> */
.L_x_297:
[----:B------:R-:W-:Y:S05]  /*b0a0*/  BSYNC B1 ;  /* 0x0000000000017941 */ /* 0x000fea0003800000 */
.L_x_296:
[----:B0----5:R-:W-:Y:S01]  /*b0b0*/  IMAD.U32 R13, R12, 0x10000, RZ ;  /* 0x000100000c0d7824 */ /* 0x021fe200078e00ff */
        /* <DEDUP_REMOVED lines=9> */
.L_x_299:
[----:B------:R-:W-:Y:S05]  /*b150*/  BSYNC B1 ;  /* 0x0000000000017941 */ /* 0x000fea0003800000 */
.L_x_298:
        /* <DEDUP_REMOVED lines=10> */
.L_x_301:
[----:B------:R-:W-:Y:S05]  /*b200*/  BSYNC B1 ;  /* 0x0000000000017941 */ /* 0x000fea0003800000 */
.L_x_300:
        /* <DEDUP_REMOVED lines=9> */
.L_x_303:
[----:B------:R-:W-:Y:S05]  /*b2a0*/  BSYNC B1 ;  /* 0x0000000000017941 */ /* 0x000fea0003800000 */
.L_x_302:
        /* <DEDUP_REMOVED lines=9> */
.L_x_305:
[----:B------:R-:W-:Y:S05]  /*b340*/  BSYNC B1 ;  /* 0x0000000000017941 */ /* 0x000fea0003800000 */
.L_x_304:
        /* <DEDUP_REMOVED lines=10> */
.L_x_307:
[----:B------:R-:W-:Y:S05]  /*b3f0*/  BSYNC B1 ;  /* 0x0000000000017941 */ /* 0x000fea0003800000 */
.L_x_306:
        /* <DEDUP_REMOVED lines=10> */
.L_x_309:
[----:B------:R-:W-:Y:S05]  /*b4a0*/  BSYNC B1 ;  /* 0x0000000000017941 */ /* 0x000fea0003800000 */
.L_x_308:
        /* <DEDUP_REMOVED lines=9> */
.L_x_311:
[----:B------:R-:W-:Y:S05]  /*b540*/  BSYNC B1 ;  /* 0x0000000000017941 */ /* 0x000fea0003800000 */
.L_x_310:
        /* <DEDUP_REMOVED lines=9> */
.L_x_313:
[----:B------:R-:W-:Y:S05]  /*b5e0*/  BSYNC B1 ;  /* 0x0000000000017941 */ /* 0x000fea0003800000 */
.L_x_312:
        /* <DEDUP_REMOVED lines=10> */
.L_x_315:
[----:B------:R-:W-:Y:S05]  /*b690*/  BSYNC B1 ;  /* 0x0000000000017941 */ /* 0x000fea0003800000 */
.L_x_314:
        /* <DEDUP_REMOVED lines=10> */
.L_x_317:
[----:B------:R-:W-:Y:S05]  /*b740*/  BSYNC B1 ;  /* 0x0000000000017941 */ /* 0x000fea0003800000 */
.L_x_316:
        /* <DEDUP_REMOVED lines=9> */
.L_x_319:
[----:B------:R-:W-:Y:S05]  /*b7e0*/  BSYNC B1 ;  /* 0x0000000000017941 */ /* 0x000fea0003800000 */
.L_x_318:
        /* <DEDUP_REMOVED lines=9> */
.L_x_321:
[----:B------:R-:W-:Y:S05]  /*b880*/  BSYNC B1 ;  /* 0x0000000000017941 */ /* 0x000fea0003800000 */
.L_x_320:
        /* <DEDUP_REMOVED lines=10> */
.L_x_323:
[----:B------:R-:W-:Y:S05]  /*b930*/  BSYNC B1 ;  /* 0x0000000000017941 */ /* 0x000fea0003800000 */
.L_x_322:
        /* <DEDUP_REMOVED lines=10> */
.L_x_325:
[----:B------:R-:W-:Y:S05]  /*b9e0*/  BSYNC B1 ;  /* 0x0000000000017941 */ /* 0x000fea0003800000 */
.L_x_324:
        /* <DEDUP_REMOVED lines=9> */
.L_x_327:
[----:B------:R-:W-:Y:S05]  /*ba80*/  BSYNC B1 ;  /* 0x0000000000017941 */ /* 0x000fea0003800000 */
.L_x_326:
        /* <DEDUP_REMOVED lines=9> */
.L_x_329:
[----:B------:R-:W-:Y:S05]  /*bb20*/  BSYNC B1 ;  /* 0x0000000000017941 */ /* 0x000fea0003800000 */
.L_x_328:
        /* <DEDUP_REMOVED lines=10> */
.L_x_331:
[----:B------:R-:W-:Y:S05]  /*bbd0*/  BSYNC B1 ;  /* 0x0000000000017941 */ /* 0x000fea0003800000 */
.L_x_330:
        /* <DEDUP_REMOVED lines=10> */
.L_x_333:
[----:B------:R-:W-:Y:S05]  /*bc80*/  BSYNC B1 ;  /* 0x0000000000017941 */ /* 0x000fea0003800000 */
.L_x_332:
        /* <DEDUP_REMOVED lines=9> */
.L_x_335:
[----:B------:R-:W-:Y:S05]  /*bd20*/  BSYNC B1 ;  /* 0x0000000000017941 */ /* 0x000fea0003800000 */
.L_x_334:
        /* <DEDUP_REMOVED lines=9> */
.L_x_337:
[----:B------:R-:W-:Y:S05]  /*bdc0*/  BSYNC B1 ;  /* 0x0000000000017941 */ /* 0x000fea0003800000 */
.L_x_336:
        /* <DEDUP_REMOVED lines=10> */
.L_x_339:
[----:B------:R-:W-:Y:S05]  /*be70*/  BSYNC B1 ;  /* 0x0000000000017941 */ /* 0x000fea0003800000 */
.L_x_338:
        /* <DEDUP_REMOVED lines=10> */
.L_x_341:
[----:B------:R-:W-:Y:S05]  /*bf20*/  BSYNC B1 ;  /* 0x0000000000017941 */ /* 0x000fea0003800000 */
.L_x_340:
        /* <DEDUP_REMOVED lines=9> */
.L_x_343:
[----:B------:R-:W-:Y:S05]  /*bfc0*/  BSYNC B1 ;  /* 0x0000000000017941 */ /* 0x000fea0003800000 */
.L_x_342:
        /* <DEDUP_REMOVED lines=9> */
.L_x_345:
[----:B------:R-:W-:Y:S05]  /*c060*/  BSYNC B1 ;  /* 0x0000000000017941 */ /* 0x000fea0003800000 */
.L_x_344:
        /* <DEDUP_REMOVED lines=10> */
.L_x_347:
[----:B------:R-:W-:Y:S05]  /*c110*/  BSYNC B1 ;  /* 0x0000000000017941 */ /* 0x000fea0003800000 */
.L_x_346:
        /* <DEDUP_REMOVED lines=10> */
.L_x_349:
[----:B------:R-:W-:Y:S05]  /*c1c0*/  BSYNC B1 ;  /* 0x0000000000017941 */ /* 0x000fea0003800000 */
.L_x_348:
        /* <DEDUP_REMOVED lines=9> */
.L_x_351:
[----:B------:R-:W-:Y:S05]  /*c260*/  BSYNC B1 ;  /* 0x0000000000017941 */ /* 0x000fea0003800000 */
.L_x_350:
        /* <DEDUP_REMOVED lines=9> */
.L_x_353:
[----:B------:R-:W-:Y:S05]  /*c300*/  BSYNC B1 ;  /* 0x0000000000017941 */ /* 0x000fea0003800000 */
.L_x_352:
        /* <DEDUP_REMOVED lines=10> */
.L_x_355:
[----:B------:R-:W-:Y:S05]  /*c3b0*/  BSYNC B1 ;  /* 0x0000000000017941 */ /* 0x000fea0003800000 */
.L_x_354:
        /* <DEDUP_REMOVED lines=10> */
.L_x_357:
[----:B------:R-:W-:Y:S05]  /*c460*/  BSYNC B1 ;  /* 0x0000000000017941 */ /* 0x000fea0003800000 */
.L_x_356:
        /* <DEDUP_REMOVED lines=9> */
.L_x_359:
[----:B------:R-:W-:Y:S05]  /*c500*/  BSYNC B1 ;  /* 0x0000000000017941 */ /* 0x000fea0003800000 */
.L_x_358:
        /* <DEDUP_REMOVED lines=9> */
.L_x_361:
[----:B------:R-:W-:Y:S05]  /*c5a0*/  BSYNC B1 ;  /* 0x0000000000017941 */ /* 0x000fea0003800000 */
.L_x_360:
        /* <DEDUP_REMOVED lines=10> */
.L_x_363:
[----:B------:R-:W-:Y:S05]  /*c650*/  BSYNC B1 ;  /* 0x0000000000017941 */ /* 0x000fea0003800000 */
.L_x_362:
        /* <DEDUP_REMOVED lines=10> */
.L_x_365:
[----:B------:R-:W-:Y:S05]  /*c700*/  BSYNC B1 ;  /* 0x0000000000017941 */ /* 0x000fea0003800000 */
.L_x_364:
        /* <DEDUP_REMOVED lines=9> */
.L_x_367:
[----:B------:R-:W-:Y:S05]  /*c7a0*/  BSYNC B1 ;  /* 0x0000000000017941 */ /* 0x000fea0003800000 */
.L_x_366:
        /* <DEDUP_REMOVED lines=9> */
.L_x_369:
[----:B------:R-:W-:Y:S05]  /*c840*/  BSYNC B1 ;  /* 0x0000000000017941 */ /* 0x000fea0003800000 */
.L_x_368:
        /* <DEDUP_REMOVED lines=10> */
.L_x_371:
[----:B------:R-:W-:Y:S05]  /*c8f0*/  BSYNC B1 ;  /* 0x0000000000017941 */ /* 0x000fea0003800000 */
.L_x_370:
        /* <DEDUP_REMOVED lines=10> */
.L_x_373:
[----:B------:R-:W-:Y:S05]  /*c9a0*/  BSYNC B1 ;  /* 0x0000000000017941 */ /* 0x000fea0003800000 */
.L_x_372:
        /* <DEDUP_REMOVED lines=9> */
.L_x_375:
[----:B------:R-:W-:Y:S05]  /*ca40*/  BSYNC B1 ;  /* 0x0000000000017941 */ /* 0x000fea0003800000 */
.L_x_374:
        /* <DEDUP_REMOVED lines=9> */
.L_x_377:
[----:B------:R-:W-:Y:S05]  /*cae0*/  BSYNC B1 ;  /* 0x0000000000017941 */ /* 0x000fea0003800000 */
.L_x_376:
        /* <DEDUP_REMOVED lines=10> */
.L_x_379:
[----:B------:R-:W-:Y:S05]  /*cb90*/  BSYNC B1 ;  /* 0x0000000000017941 */ /* 0x000fea0003800000 */
.L_x_378:
        /* <DEDUP_REMOVED lines=10> */
.L_x_381:
[----:B------:R-:W-:Y:S05]  /*cc40*/  BSYNC B1 ;  /* 0x0000000000017941 */ /* 0x000fea0003800000 */
.L_x_380:
        /* <DEDUP_REMOVED lines=9> */
.L_x_383:
[----:B------:R-:W-:Y:S05]  /*cce0*/  BSYNC B1 ;  /* 0x0000000000017941 */ /* 0x000fea0003800000 */
.L_x_382:
        /* <DEDUP_REMOVED lines=9> */
.L_x_385:
[----:B------:R-:W-:Y:S05]  /*cd80*/  BSYNC B1 ;  /* 0x0000000000017941 */ /* 0x000fea0003800000 */
.L_x_384:
        /* <DEDUP_REMOVED lines=10> */
.L_x_387:
[----:B------:R-:W-:Y:S05]  /*ce30*/  BSYNC B1 ;  /* 0x0000000000017941 */ /* 0x000fea0003800000 */
.L_x_386:
        /* <DEDUP_REMOVED lines=10> */
.L_x_389:
[----:B------:R-:W-:Y:S05]  /*cee0*/  BSYNC B1 ;  /* 0x0000000000017941 */ /* 0x000fea0003800000 */
.L_x_388:
        /* <DEDUP_REMOVED lines=9> */
.L_x_391:
[----:B------:R-:W-:Y:S05]  /*cf80*/  BSYNC B1 ;  /* 0x0000000000017941 */ /* 0x000fea0003800000 */
.L_x_390:
        /* <DEDUP_REMOVED lines=9> */
.L_x_393:
[----:B------:R-:W-:Y:S05]  /*d020*/  BSYNC B1 ;  /* 0x0000000000017941 */ /* 0x000fea0003800000 */
.L_x_392:
        /* <DEDUP_REMOVED lines=10> */
.L_x_395:
[----:B------:R-:W-:Y:S05]  /*d0d0*/  BSYNC B1 ;  /* 0x0000000000017941 */ /* 0x000fea0003800000 */
.L_x_394:
        /* <DEDUP_REMOVED lines=10> */
.L_x_397:
[----:B------:R-:W-:Y:S05]  /*d180*/  BSYNC B1 ;  /* 0x0000000000017941 */ /* 0x000fea0003800000 */
.L_x_396:
        /* <DEDUP_REMOVED lines=9> */
.L_x_399:
[----:B------:R-:W-:Y:S05]  /*d220*/  BSYNC B1 ;  /* 0x0000000000017941 */ /* 0x000fea0003800000 */
.L_x_398:
        /* <DEDUP_REMOVED lines=9> */
.L_x_401:
[----:B------:R-:W-:Y:S05]  /*d2c0*/  BSYNC B1 ;  /* 0x0000000000017941 */ /* 0x000fea0003800000 */
.L_x_400:
        /* <DEDUP_REMOVED lines=10> */
.L_x_403:
[----:B------:R-:W-:Y:S05]  /*d370*/  BSYNC B1 ;  /* 0x0000000000017941 */ /* 0x000fea0003800000 */
.L_x_402:
        /* <DEDUP_REMOVED lines=10> */
.L_x_405:
[----:B------:R-:W-:Y:S05]  /*d420*/  BSYNC B1 ;  /* 0x0000000000017941 */ /* 0x000fea0003800000 */
.L_x_404:
        /* <DEDUP_REMOVED lines=9> */
.L_x_407:
[----:B------:R-:W-:Y:S05]  /*d4c0*/  BSYNC B1 ;  /* 0x0000000000017941 */ /* 0x000fea0003800000 */
.L_x_406:
        /* <DEDUP_REMOVED lines=9> */
.L_x_409:
[----:B------:R-:W-:Y:S05]  /*d560*/  BSYNC B1 ;  /* 0x0000000000017941 */ /* 0x000fea0003800000 */
.L_x_408:
        /* <DEDUP_REMOVED lines=10> */
.L_x_411:
[----:B------:R-:W-:Y:S05]  /*d610*/  BSYNC B1 ;  /* 0x0000000000017941 */ /* 0x000fea0003800000 */
.L_x_410:
        /* <DEDUP_REMOVED lines=10> */
.L_x_413:
[----:B------:R-:W-:Y:S05]  /*d6c0*/  BSYNC B1 ;  /* 0x0000000000017941 */ /* 0x000fea0003800000 */
.L_x_412:
        /* <DEDUP_REMOVED lines=9> */
.L_x_415:
[----:B------:R-:W-:Y:S05]  /*d760*/  BSYNC B1 ;  /* 0x0000000000017941 */ /* 0x000fea0003800000 */
.L_x_414:
        /* <DEDUP_REMOVED lines=9> */
.L_x_417:
[----:B------:R-:W-:Y:S05]  /*d800*/  BSYNC B1 ;  /* 0x0000000000017941 */ /* 0x000fea0003800000 */
.L_x_416:
        /* <DEDUP_REMOVED lines=10> */
.L_x_419:
[----:B------:R-:W-:Y:S05]  /*d8b0*/  BSYNC B1 ;  /* 0x0000000000017941 */ /* 0x000fea0003800000 */
.L_x_418:
        /* <DEDUP_REMOVED lines=10> */
.L_x_421:
[----:B------:R-:W-:Y:S05]  /*d960*/  BSYNC B1 ;  /* 0x0000000000017941 */ /* 0x000fea0003800000 */
.L_x_420:
        /* <DEDUP_REMOVED lines=9> */
.L_x_423:
[----:B------:R-:W-:Y:S05]  /*da00*/  BSYNC B1 ;  /* 0x0000000000017941 */ /* 0x000fea0003800000 */
.L_x_422:
        /* <DEDUP_REMOVED lines=9> */
.L_x_425:
[----:B------:R-:W-:Y:S05]  /*daa0*/  BSYNC B1 ;  /* 0x0000000000017941 */ /* 0x000fea0003800000 */
.L_x_424:
        /* <DEDUP_REMOVED lines=10> */
.L_x_427:
[----:B------:R-:W-:Y:S05]  /*db50*/  BSYNC B1 ;  /* 0x0000000000017941 */ /* 0x000fea0003800000 */
.L_x_426:
        /* <DEDUP_REMOVED lines=10> */
.L_x_429:
[----:B------:R-:W-:Y:S05]  /*dc00*/  BSYNC B1 ;  /* 0x0000000000017941 */ /* 0x000fea0003800000 */
.L_x_428:
        /* <DEDUP_REMOVED lines=9> */
.L_x_431:
[----:B------:R-:W-:Y:S05]  /*dca0*/  BSYNC B1 ;  /* 0x0000000000017941 */ /* 0x000fea0003800000 */
.L_x_430:
        /* <DEDUP_REMOVED lines=9> */
.L_x_433:
[----:B------:R-:W-:Y:S05]  /*dd40*/  BSYNC B1 ;  /* 0x0000000000017941 */ /* 0x000fea0003800000 */
.L_x_432:
        /* <DEDUP_REMOVED lines=10> */
.L_x_435:
[----:B------:R-:W-:Y:S05]  /*ddf0*/  BSYNC B1 ;  /* 0x0000000000017941 */ /* 0x000fea0003800000 */
.L_x_434:
        /* <DEDUP_REMOVED lines=10> */
.L_x_437:
[----:B------:R-:W-:Y:S05]  /*dea0*/  BSYNC B1 ;  /* 0x0000000000017941 */ /* 0x000fea0003800000 */
.L_x_436:
        /* <DEDUP_REMOVED lines=9> */
.L_x_439:
[----:B------:R-:W-:Y:S05]  /*df40*/  BSYNC B1 ;  /* 0x0000000000017941 */ /* 0x000fea0003800000 */
.L_x_438:
        /* <DEDUP_REMOVED lines=9> */
.L_x_441:
[----:B------:R-:W-:Y:S05]  /*dfe0*/  BSYNC B1 ;  /* 0x0000000000017941 */ /* 0x000fea0003800000 */
.L_x_440:
        /* <DEDUP_REMOVED lines=10> */
.L_x_443:
[----:B------:R-:W-:Y:S05]  /*e090*/  BSYNC B1 ;  /* 0x0000000000017941 */ /* 0x000fea0003800000 */
.L_x_442:
        /* <DEDUP_REMOVED lines=10> */
.L_x_445:
[----:B------:R-:W-:Y:S05]  /*e140*/  BSYNC B1 ;  /* 0x0000000000017941 */ /* 0x000fea0003800000 */
.L_x_444:
        /* <DEDUP_REMOVED lines=9> */
.L_x_447:
[----:B------:R-:W-:Y:S05]  /*e1e0*/  BSYNC B1 ;  /* 0x0000000000017941 */ /* 0x000fea0003800000 */
.L_x_446:
        /* <DEDUP_REMOVED lines=9> */
.L_x_449:
[----:B------:R-:W-:Y:S05]  /*e280*/  BSYNC B1 ;  /* 0x0000000000017941 */ /* 0x000fea0003800000 */
.L_x_448:
        /* <DEDUP_REMOVED lines=10> */
.L_x_451:
[----:B------:R-:W-:Y:S05]  /*e330*/  BSYNC B1 ;  /* 0x0000000000017941 */ /* 0x000fea0003800000 */
.L_x_450:
        /* <DEDUP_REMOVED lines=10> */
.L_x_453:
[----:B------:R-:W-:Y:S05]  /*e3e0*/  BSYNC B1 ;  /* 0x0000000000017941 */ /* 0x000fea0003800000 */
.L_x_452:
        /* <DEDUP_REMOVED lines=9> */
.L_x_455:
[----:B------:R-:W-:Y:S05]  /*e480*/  BSYNC B1 ;  /* 0x0000000000017941 */ /* 0x000fea0003800000 */
.L_x_454:
        /* <DEDUP_REMOVED lines=9> */
.L_x_457:
[----:B------:R-:W-:Y:S05]  /*e520*/  BSYNC B1 ;  /* 0x0000000000017941 */ /* 0x000fea0003800000 */
.L_x_456:
        /* <DEDUP_REMOVED lines=10> */
.L_x_459:
[----:B------:R-:W-:Y:S05]  /*e5d0*/  BSYNC B1 ;  /* 0x0000000000017941 */ /* 0x000fea0003800000 */
.L_x_458:
        /* <DEDUP_REMOVED lines=10> */
.L_x_461:
[----:B------:R-:W-:Y:S05]  /*e680*/  BSYNC B1 ;  /* 0x0000000000017941 */ /* 0x000fea0003800000 */
.L_x_460:
        /* <DEDUP_REMOVED lines=9> */
.L_x_463:
[----:B------:R-:W-:Y:S05]  /*e720*/  BSYNC B1 ;  /* 0x0000000000017941 */ /* 0x000fea0003800000 */
.L_x_462:
        /* <DEDUP_REMOVED lines=9> */
.L_x_465:
[----:B------:R-:W-:Y:S05]  /*e7c0*/  BSYNC B1 ;  /* 0x0000000000017941 */ /* 0x000fea0003800000 */
.L_x_464:
        /* <DEDUP_REMOVED lines=10> */
.L_x_467:
[----:B------:R-:W-:Y:S05]  /*e870*/  BSYNC B1 ;  /* 0x0000000000017941 */ /* 0x000fea0003800000 */
.L_x_466:
        /* <DEDUP_REMOVED lines=10> */
.L_x_469:
[----:B------:R-:W-:Y:S05]  /*e920*/  BSYNC B1 ;  /* 0x0000000000017941 */ /* 0x000fea0003800000 */
.L_x_468:
        /* <DEDUP_REMOVED lines=9> */
.L_x_471:
[----:B------:R-:W-:Y:S05]  /*e9c0*/  BSYNC B1 ;  /* 0x0000000000017941 */ /* 0x000fea0003800000 */
.L_x_470:
        /* <DEDUP_REMOVED lines=9> */
.L_x_473:
[----:B------:R-:W-:Y:S05]  /*ea60*/  BSYNC B1 ;  /* 0x0000000000017941 */ /* 0x000fea0003800000 */
.L_x_472:
        /* <DEDUP_REMOVED lines=10> */
.L_x_475:
[----:B------:R-:W-:Y:S05]  /*eb10*/  BSYNC B1 ;  /* 0x0000000000017941 */ /* 0x000fea0003800000 */
.L_x_474:
        /* <DEDUP_REMOVED lines=10> */
.L_x_477:
[----:B------:R-:W-:Y:S05]  /*ebc0*/  BSYNC B1 ;  /* 0x0000000000017941 */ /* 0x000fea0003800000 */
.L_x_476:
        /* <DEDUP_REMOVED lines=9> */
.L_x_479:
[----:B------:R-:W-:Y:S05]  /*ec60*/  BSYNC B1 ;  /* 0x0000000000017941 */ /* 0x000fea0003800000 */
.L_x_478:
        /* <DEDUP_REMOVED lines=9> */
.L_x_481:
[----:B------:R-:W-:Y:S05]  /*ed00*/  BSYNC B1 ;  /* 0x0000000000017941 */ /* 0x000fea0003800000 */
.L_x_480:
        /* <DEDUP_REMOVED lines=10> */
.L_x_483:
[----:B------:R-:W-:Y:S05]  /*edb0*/  BSYNC B1 ;  /* 0x0000000000017941 */ /* 0x000fea0003800000 */
.L_x_482:
        /* <DEDUP_REMOVED lines=10> */
.L_x_485:
[----:B------:R-:W-:Y:S05]  /*ee60*/  BSYNC B1 ;  /* 0x0000000000017941 */ /* 0x000fea0003800000 */
.L_x_484:
        /* <DEDUP_REMOVED lines=9> */
.L_x_487:
[----:B------:R-:W-:Y:S05]  /*ef00*/  BSYNC B1 ;  /* 0x0000000000017941 */ /* 0x000fea0003800000 */
.L_x_486:
        /* <DEDUP_REMOVED lines=9> */
.L_x_489:
[----:B------:R-:W-:Y:S05]  /*efa0*/  BSYNC B1 ;  /* 0x0000000000017941 */ /* 0x000fea0003800000 */
.L_x_488:
        /* <DEDUP_REMOVED lines=10> */
.L_x_491:
[----:B------:R-:W-:Y:S05]  /*f050*/  BSYNC B1 ;  /* 0x0000000000017941 */ /* 0x000fea0003800000 */
.L_x_490:
        /* <DEDUP_REMOVED lines=10> */
.L_x_493:
[----:B------:R-:W-:Y:S05]  /*f100*/  BSYNC B1 ;  /* 0x0000000000017941 */ /* 0x000fea0003800000 */
.L_x_492:
        /* <DEDUP_REMOVED lines=9> */
.L_x_495:
[----:B------:R-:W-:Y:S05]  /*f1a0*/  BSYNC B1 ;  /* 0x0000000000017941 */ /* 0x000fea0003800000 */
.L_x_494:
[----:B-----5:R-:W-:Y:S01]  /*f1b0*/  SHF.L.U32 R13, R12, 0x10, RZ ;  /* 0x000000100c0d7819 */ /* 0x020fe200000006ff */
[----:B------:R-:W-:Y:S01]  /*f1c0*/  BSSY B1, `(.L_x_496) ;  /* 0x0000008000017945 */ /* 0x000fe20003800000 */
[----:B------:R-:W-:-:S03]  /*f1d0*/  ISETP.GT.AND P1, PT, R0, 0x8, P1 ;  /* 0x000000080000780c */ /* 0x000fc60000f24270 */
[----:B------:R-:W-:-:S04]  /*f1e0*/  FMUL R13, R13, R16 ;  /* 0x000000100d0d7220 */ /* 0x000fc80000400000 */
[----:B------:R-:W-:-:S05]  /*f1f0*/  FFMA R13, R130, R2, R13 ;  /* 0x00000002820d7223 */ /* 0x000fca000000000d */
[----:B------:R-:W-:-:S05]  /*f200*/  F2FP.BF16.F32.PACK_AB R13, RZ, R13 ;  /* 0x0000000dff0d723e */ /* 0x000fca00000010ff */
[----:B------:R0:W-:Y:S01]  /*f210*/  @P0 STG.E.U16 desc[UR36][R6.64+0x3a0], R13 ;  /* 0x0003a00d06000986 */ /* 0x0001e2000c101524 */
[----:B------:R-:W-:Y:S05]  /*f220*/  @!P1 BRA `(.L_x_497) ;  /* 0x0000000000049947 */ /* 0x000fea0003800000 */
[----:B------:R0:W5:Y:S02]  /*f230*/  LDG.E.LTC128B.U16 R12, desc[UR36][R8.64+0x3a2] ;  /* 0x0003a224080c7981 */ /* 0x000164000c1e1520 */
.L_x_497:
[----:B------:R-:W-:Y:S05]  /*f240*/  BSYNC B1 ;  /* 0x0000000000017941 */ /* 0x000fea0003800000 */
.L_x_496:
        /* <DEDUP_REMOVED lines=10> */
.L_x_499:
[----:B------:R-:W-:Y:S05]  /*f2f0*/  BSYNC B1 ;  /* 0x0000000000017941 */ /* 0x000fea0003800000 */
.L_x_498:
        /* <DEDUP_REMOVED lines=10> */
.L_x_501:
[----:B------:R-:W-:Y:S05]  /*f3a0*/  BSYNC B1 ;  /* 0x0000000000017941 */ /* 0x000fea0003800000 */
.L_x_500:
        /* <DEDUP_REMOVED lines=9> */
.L_x_503:
[----:B------:R-:W-:Y:S05]  /*f440*/  BSYNC B1 ;  /* 0x0000000000017941 */ /* 0x000fea0003800000 */
.L_x_502:
        /* <DEDUP_REMOVED lines=9> */
.L_x_505:
[----:B------:R-:W-:Y:S05]  /*f4e0*/  BSYNC B1 ;  /* 0x0000000000017941 */ /* 0x000fea0003800000 */
.L_x_504:
        /* <DEDUP_REMOVED lines=10> */
.L_x_507:
[----:B------:R-:W-:Y:S05]  /*f590*/  BSYNC B1 ;  /* 0x0000000000017941 */ /* 0x000fea0003800000 */
.L_x_506:
        /* <DEDUP_REMOVED lines=10> */
.L_x_509:
[----:B------:R-:W-:Y:S05]  /*f640*/  BSYNC B1 ;  /* 0x0000000000017941 */ /* 0x000fea0003800000 */
.L_x_508:
        /* <DEDUP_REMOVED lines=9> */
.L_x_511:
[----:B------:R-:W-:Y:S05]  /*f6e0*/  BSYNC B1 ;  /* 0x0000000000017941 */ /* 0x000fea0003800000 */
.L_x_510:
        /* <DEDUP_REMOVED lines=9> */
.L_x_513:
[----:B------:R-:W-:Y:S05]  /*f780*/  BSYNC B1 ;  /* 0x0000000000017941 */ /* 0x000fea0003800000 */
.L_x_512:
        /* <DEDUP_REMOVED lines=10> */
.L_x_515:
[----:B------:R-:W-:Y:S05]  /*f830*/  BSYNC B1 ;  /* 0x0000000000017941 */ /* 0x000fea0003800000 */
.L_x_514:
        /* <DEDUP_REMOVED lines=10> */
.L_x_517:
[----:B------:R-:W-:Y:S05]  /*f8e0*/  BSYNC B1 ;  /* 0x0000000000017941 */ /* 0x000fea0003800000 */
.L_x_516:
        /* <DEDUP_REMOVED lines=9> */
.L_x_519:
[----:B------:R-:W-:Y:S05]  /*f980*/  BSYNC B1 ;  /* 0x0000000000017941 */ /* 0x000fea0003800000 */
.L_x_518:
        /* <DEDUP_REMOVED lines=9> */
.L_x_521:
[----:B------:R-:W-:Y:S05]  /*fa20*/  BSYNC B1 ;  /* 0x0000000000017941 */ /* 0x000fea0003800000 */
.L_x_520:
        /* <DEDUP_REMOVED lines=10> */
.L_x_523:
[----:B------:R-:W-:Y:S05]  /*fad0*/  BSYNC B1 ;  /* 0x0000000000017941 */ /* 0x000fea0003800000 */
.L_x_522:
        /* <DEDUP_REMOVED lines=10> */
.L_x_525:
[----:B------:R-:W-:Y:S05]  /*fb80*/  BSYNC B1 ;  /* 0x0000000000017941 */ /* 0x000fea0003800000 */
.L_x_524:
        /* <DEDUP_REMOVED lines=9> */
.L_x_527:
[----:B------:R-:W-:Y:S05]  /*fc20*/  BSYNC B1 ;  /* 0x0000000000017941 */ /* 0x000fea0003800000 */
.L_x_526:
        /* <DEDUP_REMOVED lines=9> */
.L_x_529:
[----:B------:R-:W-:Y:S05]  /*fcc0*/  BSYNC B1 ;  /* 0x0000000000017941 */ /* 0x000fea0003800000 */
.L_x_528:
        /* <DEDUP_REMOVED lines=10> */
.L_x_531:
[----:B------:R-:W-:Y:S05]  /*fd70*/  BSYNC B1 ;  /* 0x0000000000017941 */ /* 0x000fea0003800000 */
.L_x_530:
        /* <DEDUP_REMOVED lines=10> */
.L_x_533:
[----:B------:R-:W-:Y:S05]  /*fe20*/  BSYNC B1 ;  /* 0x0000000000017941 */ /* 0x000fea0003800000 */
.L_x_532:
[----:B-----5:R-:W-:Y:S01]  /*fe30*/  IMAD.U32 R3, R12, 0x10000, RZ ;  /* 0x000100000c037824 */ /* 0x020fe200078e00ff */
[----:B------:R-:W-:Y:S01]  /*fe40*/  ISETP.GT.AND P0, PT, R0, 0x8, P0 ;  /* 0x000000080000780c */ /* 0x000fe20000704270 */
[----:B------:R-:W-:Y:S02]  /*fe50*/  BSSY B1, `(.L_x_534) ;  /* 0x0000007000017945 */ /* 0x000fe40003800000 */
[----:B012-4-:R-:W-:-:S04]  /*fe60*/  FMUL R10, R3, R16 ;  /* 0x00000010030a7220 */ /* 0x017fc80000400000 */
[----:B------:R-:W-:-:S05]  /*fe70*/  FFMA R10, R149, R2, R10 ;  /* 0x00000002950a7223 */ /* 0x000fca000000000a */
[----:B------:R-:W-:-:S05]  /*fe80*/  F2FP.BF16.F32.PACK_AB R10, RZ, R10 ;  /* 0x0000000aff0a723e */ /* 0x000fca00000010ff */
[----:B------:R0:W-:Y:S01]  /*fe90*/  @P3 STG.E.U16 desc[UR36][R4.64+0x3f2], R10 ;  /* 0x0003f20a04003986 */ /* 0x0001e2000c101524 */
[----:B------:R-:W-:Y:S05]  /*fea0*/  @!P0 BRA `(.L_x_535) ;  /* 0x0000000000048947 */ /* 0x000fea0003800000 */
[----:B------:R1:W5:Y:S02]  /*feb0*/  LDG.E.LTC128B.U16 R12, desc[UR36][R8.64+0x3f0] ;  /* 0x0003f024080c7981 */ /* 0x000364000c1e1520 */
.L_x_535:
[----:B------:R-:W-:Y:S05]  /*fec0*/  BSYNC B1 ;  /* 0x0000000000017941 */ /* 0x000fea0003800000 */
.L_x_534:
[----:B-----5:R-:W-:Y:S01]  /*fed0*/  IMAD.U32 R3, R12, 0x10000, RZ ;  /* 0x000100000c037824 */ /* 0x020fe200078e00ff */
[----:B------:R-:W-:Y:S01]  /*fee0*/  ISETP.GT.AND P1, PT, R0, 0x8, P1 ;  /* 0x000000080000780c */ /* 0x000fe20000f24270 */
[----:B0-----:R-:W-:Y:S01]  /*fef0*/  @P0 IMAD.MOV.U32 R4, RZ, RZ, R6 ;  /* 0x000000ffff040224 */ /* 0x001fe200078e0006 */
[----:B------:R-:W-:Y:S01]  /*ff00*/  BSSY B1, `(.L_x_536) ;  /* 0x0000008000017945 */ /* 0x000fe20003800000 */
[----:B------:R-:W-:Y:S01]  /*ff10*/  FMUL R3, R3, R16 ;  /* 0x0000001003037220 */ /* 0x000fe20000400000 */
[----:B------:R-:W-:-:S03]  /*ff20*/  @P0 IMAD.MOV.U32 R5, RZ, RZ, R7 ;  /* 0x000000ffff050224 */ /* 0x000fc600078e0007 */
[----:B------:R-:W-:-:S05]  /*ff30*/  FFMA R3, R150, R2, R3 ;  /* 0x0000000296037223 */ /* 0x000fca0000000003 */
[----:B------:R-:W-:-:S05]  /*ff40*/  F2FP.BF16.F32.PACK_AB R3, RZ, R3 ;  /* 0x00000003ff03723e */ /* 0x000fca00000010ff */
[----:B------:R0:W-:Y:S01]  /*ff50*/  @P0 STG.E.U16 desc[UR36][R4.64+0x3f0], R3 ;  /* 0x0003f00304000986 */ /* 0x0001e2000c101524 */
[----:B------:R-:W-:Y:S05]  /*ff60*/  @!P1 BRA `(.L_x_537) ;  /* 0x0000000000049947 */ /* 0x000fea0003800000 */
[----:B------:R2:W5:Y:S02]  /*ff70*/  LDG.E.LTC128B.U16 R12, desc[UR36][R8.64+0x3f2] ;  /* 0x0003f224080c7981 */ /* 0x000564000c1e1520 */
.L_x_537:
[----:B------:R-:W-:Y:S05]  /*ff80*/  BSYNC B1 ;  /* 0x0000000000017941 */ /* 0x000fea0003800000 */
.L_x_536:
[----:B------:R-:W-:Y:S05]  /*ff90*/  @!P1 BRA `(.L_x_538) ;  /* 0x0000005000949947 */ /* 0x000fea0003800000 */
[----:B0----5:R-:W-:-:S04]  /*ffa0*/  IMAD.U32 R3, R12, 0x10000, RZ ;  /* 0x000100000c037824 */ /* 0x021fc800078e00ff */
[----:B------:R-:W-:-:S04]  /*ffb0*/  FMUL R0, R3, R16 ;  /* 0x0000001003007220 */ /* 0x000fc80000400000 */
[----:B------:R-:W-:-:S05]  /*ffc0*/  FFMA R0, R151, R2, R0 ;  /* 0x0000000297007223 */ /* 0x000fca0000000000 */
[----:B------:R-:W-:-:S05]  /*ffd0*/  F2FP.BF16.F32.PACK_AB R0, RZ, R0 ;  /* 0x00000000ff00723e */ /* 0x000fca00000010ff */
[----:B------:R4:W-:Y:S01]  /*ffe0*/  STG.E.U16 desc[UR36][R6.64+0x3f2], R0 ;  /* 0x0003f20006007986 */ /* 0x0009e2000c101524 */
[----:B------:R-:W-:Y:S05]  /*fff0*/  BRA `(.L_x_538) ;  /* 0x00000050007c7947 */ /* 0x000fea0003800000 */
.L_x_29:
[----:B------:R-:W2:Y:S01]  /*10000*/  LDL.LU R8, [R1] ;  /* 0x0000000001087983 */ /* 0x000ea20000300800 */
[----:B------:R-:W-:-:S03]  /*10010*/  ULDC.64 UR4, c[0x0][0x5c0] ;  /* 0x0001700000047ab9 */ /* 0x000fc60000000a00 */
[----:B------:R-:W3:Y:S04]  /*10020*/  LDL.LU R9, [R1+0x8] ;  /* 0x0000080001097983 */ /* 0x000ee80000300800 */
[----:B------:R-:W4:Y:S04]  /*10030*/  LDL.LU R155, [R1+0x58] ;  /* 0x00005800019b7983 */ /* 0x000f280000300800 */
        /* <DEDUP_REMOVED lines=49> */
[----:B------:R1:W-:Y:S04]  /*10350*/  STL [R1+0x230], R144 ;  /* 0x0002309001007387 */ /* 0x0003e80000100800 */
[----:B-1----:R-:W4:Y:S04]  /*10360*/  LDL.LU R144, [R1+0x130] ;  /* 0x0001300001907983 */ /* 0x002f280000300800 */
[----:B------:R1:W-:Y:S04]  /*10370*/  STL [R1+0x22c], R145 ;  /* 0x00022c9101007387 */ /* 0x0003e80000100800 */
[----:B-1----:R-:W4:Y:S04]  /*10380*/  LDL.LU R145, [R1+0x134] ;  /* 0x0001340001917983 */ /* 0x002f280000300800 */
        /* <DEDUP_REMOVED lines=44> */
[----:B------:R-:W-:Y:S04]  /*10650*/  STL [R1+0x228], R146 ;  /* 0x0002289201007387 */ /* 0x000fe80000100800 */
[----:B------:R1:W-:Y:S01]  /*10660*/  STL [R1+0x224], R147 ;  /* 0x0002249301007387 */ /* 0x0003e20000100800 */
[----:B--2---:R-:W-:Y:S01]  /*10670*/  FMUL R8, R8, R2 ;  /* 0x0000000208087220 */ /* 0x004fe20000400000 */
[----:B0-----:R-:W-:-:S02]  /*10680*/  LEA R4, P1, R10, UR4, 0x1 ;  /* 0x000000040a047c11 */ /* 0x001fc4000f8208ff */
[----:B-1----:R-:W2:Y:S04]  /*10690*/  LDL.LU R147, [R1+0x128] ;  /* 0x0001280001937983 */ /* 0x002ea80000300800 */
[----:B------:R0:W-:Y:S01]  /*106a0*/  STL [R1+0x220], R148 ;  /* 0x0002209401007387 */ /* 0x0001e20000100800 */
[----:B------:R-:W-:Y:S02]  /*106b0*/  LEA.HI.X R5, R10, UR5, R5, 0x1, P1 ;  /* 0x000000050a057c11 */ /* 0x000fe400088f0c05 */
[----:B------:R-:W-:Y:S01]  /*106c0*/  F2FP.BF16.F32.PACK_AB R8, RZ, R8 ;  /* 0x00000008ff08723e */ /* 0x000fe200000010ff */
[----:B0-----:R-:W2:Y:S04]  /*106d0*/  LDL.LU R148, [R1+0x12c] ;  /* 0x00012c0001947983 */ /* 0x001ea80000300800 */
[----:B------:R0:W-:Y:S04]  /*106e0*/  STL [R1+0x21c], R149 ;  /* 0x00021c9501007387 */ /* 0x0001e80000100800 */
[----:B0-----:R-:W2:Y:S04]  /*106f0*/  LDL.LU R149, [R1+0x138] ;  /* 0x0001380001957983 */ /* 0x001ea80000300800 */
[----:B------:R0:W-:Y:S04]  /*10700*/  STL [R1+0x218], R150 ;  /* 0x0002189601007387 */ /* 0x0001e80000100800 */
[----:B0-----:R-:W2:Y:S04]  /*10710*/  LDL.LU R150, [R1+0x13c] ;  /* 0x00013c0001967983 */ /* 0x001ea80000300800 */
[----:B------:R0:W-:Y:S04]  /*10720*/  STL [R1+0x214], R151 ;  /* 0x0002149701007387 */ /* 0x0001e80000100800 */
[----:B------:R-:W-:Y:S04]  /*10730*/  @P2 STG.E.U16 desc[UR36][R4.64], R8 ;  /* 0x0000000804002986 */ /* 0x000fe8000c101524 */
[----:B0-----:R-:W2:Y:S04]  /*10740*/  LDL.LU R151, [R1+0x140] ;  /* 0x0001400001977983 */ /* 0x001ea80000300800 */
[----:B------:R0:W-:Y:S04]  /*10750*/  STL [R1+0x210], R17 ;  /* 0x0002101101007387 */ /* 0x0001e80000100800 */
[----:B0-----:R-:W2:Y:S04]  /*10760*/  LDL.LU R17, [R1+0x144] ;  /* 0x0001440001117983 */ /* 0x001ea80000300800 */
[----:B------:R0:W-:Y:S04]  /*10770*/  STL [R1+0x20c], R16 ;  /* 0x00020c1001007387 */ /* 0x0001e80000100800 */
[----:B0-----:R-:W2:Y:S04]  /*10780*/  LDL.LU R16, [R1+0x148] ;  /* 0x0001480001107983 */ /* 0x001ea80000300800 */
[----:B------:R-:W2:Y:S04]  /*10790*/  LDL.LU R11, [R1+0x84] ;  /* 0x00008400010b7983 */ /* 0x000ea80000300800 */
[----:B------:R-:W4:Y:S01]  /*107a0*/  LDL.LU R8, [R1+0x4] ;  /* 0x0000040001087983 */ /* 0x000f220000300800 */
[----:B------:R-:W-:Y:S01]  /*107b0*/  ISETP.GT.AND P1, PT, R3, 0x1, PT ;  /* 0x000000010300780c */ /* 0x000fe20003f24270 */
[----:B---3--:R-:W-:-:S03]  /*107c0*/  FMUL R9, R9, R2 ;  /* 0x0000000209097220 */ /* 0x008fc60000400000 */
[C---:B------:R-:W-:Y:S02]  /*107d0*/  ISETP.GT.AND P2, PT, R0.reuse, RZ, P1 ;  /* 0x000000ff0000720c */ /* 0x040fe40000f44270 */
[----:B------:R-:W-:Y:S02]  /*107e0*/  ISETP.GT.AND P0, PT, R0, 0x8, P0 ;  /* 0x000000080000780c */ /* 0x000fe40000704270 */
[----:B------:R-:W-:Y:S01]  /*107f0*/  SHF.L.U64.HI R7, R6, 0x4, R7 ;  /* 0x0000000406077819 */ /* 0x000fe20000010207 */
[----:B----4-:R-:W-:-:S05]  /*10800*/  FMUL R8, R8, R2 ;  /* 0x0000000208087220 */ /* 0x010fca0000400000 */
[----:B------:R-:W-:-:S04]  /*10810*/  F2FP.BF16.F32.PACK_AB R8, RZ, R8 ;  /* 0x00000008ff08723e */ /* 0x000fc800000010ff */
[----:B------:R-:W-:Y:S02]  /*10820*/  PRMT R10, R8, 0x7610, R10 ;  /* 0x00007610080a7816 */ /* 0x000fe4000000000a */
[----:B------:R-:W-:Y:S02]  /*10830*/  F2FP.BF16.F32.PACK_AB R8, RZ, R9 ;  /* 0x00000009ff08723e */ /* 0x000fe400000010ff */
[----:B------:R-:W3:Y:S04]  /*10840*/  LDL.LU R9, [R1+0x50] ;  /* 0x0000500001097983 */ /* 0x000ee80000300800 */
[----:B------:R0:W-:Y:S01]  /*10850*/  @P2 STG.E.U16 desc[UR36][R4.64+0x2], R10 ;  /* 0x0000020a04002986 */ /* 0x0001e2000c101524 */
[----:B------:R-:W-:-:S05]  /*10860*/  LEA R6, P2, R6, R4, 0x4 ;  /* 0x0000000406067211 */ /* 0x000fca00078420ff */
[----:B------:R-:W-:-:S05]  /*10870*/  IMAD.X R7, R7, 0x1, R5, P2 ;  /* 0x0000000107077824 */ /* 0x000fca00010e0605 */
[----:B------:R1:W-:Y:S04]  /*10880*/  @P0 STG.E.U16 desc[UR36][R6.64], R8 ;  /* 0x0000000806000986 */ /* 0x0003e8000c101524 */
[----:B0-----:R-:W4:Y:S04]  /*10890*/  LDL.LU R10, [R1+0x80] ;  /* 0x00008000010a7983 */ /* 0x001f280000300800 */
[----:B-1----:R-:W2:Y:S01]  /*108a0*/  LDL.LU R8, [R1+0xc] ;  /* 0x00000c0001087983 */ /* 0x002ea20000300800 */
[----:B------:R-:W-:Y:S01]  /*108b0*/  ISETP.GT.AND P0, PT, R0, 0x8, P1 ;  /* 0x000000080000780c */ /* 0x000fe20000f04270 */
[----:B--2---:R-:W-:-:S05]  /*108c0*/  FMUL R8, R8, R2 ;  /* 0x0000000208087220 */ /* 0x004fca0000400000 */
[----:B------:R-:W-:-:S07]  /*108d0*/  F2FP.BF16.F32.PACK_AB R8, RZ, R8 ;  /* 0x00000008ff08723e */ /* 0x000fce00000010ff */
[----:B------:R0:W-:Y:S04]  /*108e0*/  @P0 STG.E.U16 desc[UR36][R6.64+0x2], R8 ;  /* 0x0000020806000986 */ /* 0x0001e8000c101524 */
[----:B0-----:R-:W2:Y:S01]  /*108f0*/  LDL.LU R8, [R1+0x10] ;  /* 0x0000100001087983 */ /* 0x001ea20000300800 */
[----:B------:R-:W-:-:S04]  /*10900*/  ISETP.GT.AND P0, PT, R3, 0x8, PT ;  /* 0x000000080300780c */ /* 0x000fc80003f04270 */
[----:B------:R-:W-:Y:S01]  /*10910*/  ISETP.GT.AND P1, PT, R0, RZ, P0 ;  /* 0x000000ff0000720c */ /* 0x000fe20000724270 */
        /* <DEDUP_REMOVED lines=10> */
[----:B------:R-:W-:Y:S01]  /*109c0*/  ISETP.GT.AND P0, PT, R0, 0x8, P0 ;  /* 0x000000080000780c */ /* 0x000fe20000704270 */
        /* <DEDUP_REMOVED lines=75> */
[----:B------:R-:W-:Y:S01]  /*10e80*/  ISETP.GT.AND P1, PT, R3, 0x28, PT ;  /* 0x000000280300780c */ /* 0x000fe20003f24270 */
[-C--:B---3--:R-:W-:Y:S01]  /*10e90*/  FMUL R9, R9, R2.reuse ;  /* 0x0000000209097220 */ /* 0x088fe20000400000 */
[----:B------:R-:W-:Y:S01]  /*10ea0*/  ISETP.GT.AND P3, PT, R3, 0x29, PT ;  /* 0x000000290300780c */ /* 0x000fe20003f64270 */
[-C--:B------:R-:W-:Y:S01]  /*10eb0*/  FMUL R155, R155, R2.reuse ;  /* 0x000000029b9b7220 */ /* 0x080fe20000400000 */
[----:B------:R-:W-:Y:S01]  /*10ec0*/  ISETP.GT.AND P0, PT, R0, RZ, P1 ;  /* 0x000000ff0000720c */ /* 0x000fe20000f04270 */
[-C--:B------:R-:W-:Y:S01]  /*10ed0*/  FMUL R154, R154, R2.reuse ;  /* 0x000000029a9a7220 */ /* 0x080fe20000400000 */
[----:B------:R-:W-:Y:S01]  /*10ee0*/  ISETP.GT.AND P2, PT, R0, RZ, P3 ;  /* 0x000000ff0000720c */ /* 0x000fe20001f44270 */
[-C--:B------:R-:W-:Y:S01]  /*10ef0*/  FMUL R153, R153, R2.reuse ;  /* 0x0000000299997220 */ /* 0x080fe20000400000 */
[----:B------:R-:W-:Y:S01]  /*10f00*/  F2FP.BF16.F32.PACK_AB R9, RZ, R9 ;  /* 0x00000009ff09723e */ /* 0x000fe200000010ff */
[-C--:B------:R-:W-:Y:S01]  /*10f10*/  FMUL R152, R152, R2.reuse ;  /* 0x0000000298987220 */ /* 0x080fe20000400000 */
[-C--:B------:R-:W-:Y:S01]  /*10f20*/  FMUL R23, R23, R2.reuse ;  /* 0x0000000217177220 */ /* 0x080fe20000400000 */
[-C--:B------:R-:W-:Y:S01]  /*10f30*/  FMUL R22, R22, R2.reuse ;  /* 0x0000000216167220 */ /* 0x080fe20000400000 */
[----:B------:R-:W-:Y:S01]  /*10f40*/  PRMT R146, R9, 0x7610, R146 ;  /* 0x0000761009927816 */ /* 0x000fe20000000092 */
[-C--:B------:R-:W-:Y:S01]  /*10f50*/  FMUL R21, R21, R2.reuse ;  /* 0x0000000215157220 */ /* 0x080fe20000400000 */
[----:B------:R-:W-:Y:S01]  /*10f60*/  ISETP.GT.AND P1, PT, R0, 0x8, P1 ;  /* 0x000000080000780c */ /* 0x000fe20000f24270 */
[-C--:B------:R-:W-:Y:S01]  /*10f70*/  FMUL R20, R20, R2.reuse ;  /* 0x0000000214147220 */ /* 0x080fe20000400000 */
[-C--:B------:R-:W-:Y:S01]  /*10f80*/  FMUL R19, R19, R2.reuse ;  /* 0x0000000213137220 */ /* 0x080fe20000400000 */
[----:B------:R-:W-:Y:S01]  /*10f90*/  @P0 STG.E.U16 desc[UR36][R4.64+0x50], R146 ;  /* 0x0000509204000986 */ /* 0x000fe2000c101524 */
[----:B------:R-:W-:Y:S01]  /*10fa0*/  ISETP.GT.AND P3, PT, R0, 0x8, P3 ;  /* 0x000000080000780c */ /* 0x000fe20001f64270 */
[-C--:B------:R-:W-:Y:S01]  /*10fb0*/  FMUL R18, R18, R2.reuse ;  /* 0x0000000212127220 */ /* 0x080fe20000400000 */
[----:B------:R-:W-:Y:S01]  /*10fc0*/  ISETP.GT.AND P0, PT, R3, 0x31, PT ;  /* 0x000000310300780c */ /* 0x000fe20003f04270 */
[-C--:B----4-:R-:W-:Y:S01]  /*10fd0*/  FMUL R10, R10, R2.reuse ;  /* 0x000000020a0a7220 */ /* 0x090fe20000400000 */
[----:B------:R-:W-:Y:S01]  /*10fe0*/  F2FP.BF16.F32.PACK_AB R155, RZ, R155 ;  /* 0x0000009bff9b723e */ /* 0x000fe200000010ff */
[-C--:B------:R-:W-:Y:S01]  /*10ff0*/  FMUL R11, R11, R2.reuse ;  /* 0x000000020b0b7220 */ /* 0x080fe20000400000 */
[----:B------:R-:W-:Y:S01]  /*11000*/  ISETP.GT.AND P4, PT, R0, RZ, P0 ;  /* 0x000000ff0000720c */ /* 0x000fe20000784270 */
[----:B------:R-:W-:Y:S01]  /*11010*/  FMUL R12, R12, R2 ;  /* 0x000000020c0c7220 */ /* 0x000fe20000400000 */
[----:B------:R-:W-:Y:S01]  /*11020*/  F2FP.BF16.F32.PACK_AB R154, RZ, R154 ;  /* 0x0000009aff9a723e */ /* 0x000fe200000010ff */
[-C--:B------:R-:W-:Y:S01]  /*11030*/  FMUL R13, R13, R2.reuse ;  /* 0x000000020d0d7220 */ /* 0x080fe20000400000 */
[----:B------:R-:W-:Y:S01]  /*11040*/  F2FP.BF16.F32.PACK_AB R153, RZ, R153 ;  /* 0x00000099ff99723e */ /* 0x000fe200000010ff */
        /* <DEDUP_REMOVED lines=14> */
[----:B------:R-:W3:Y:S01]  /*11130*/  LDL.LU R144, [R1+0x230] ;  /* 0x0002300001907983 */ /* 0x000ee20000300800 */
[----:B------:R-:W-:Y:S01]  /*11140*/  F2FP.BF16.F32.PACK_AB R10, RZ, R10 ;  /* 0x0000000aff0a723e */ /* 0x000fe200000010ff */
[----:B------:R-:W-:Y:S01]  /*11150*/  FMUL R237, R145, R2 ;  /* 0x0000000291ed7220 */ /* 0x000fe20000400000 */
[----:B------:R-:W-:Y:S01]  /*11160*/  F2FP.BF16.F32.PACK_AB R14, RZ, R14 ;  /* 0x0000000eff0e723e */ /* 0x000fe200000010ff */
[----:B------:R-:W4:Y:S01]  /*11170*/  LDL.LU R145, [R1+0x22c] ;  /* 0x00022c0001917983 */ /* 0x000f220000300800 */
[----:B------:R-:W-:Y:S01]  /*11180*/  F2FP.BF16.F32.PACK_AB R15, RZ, R15 ;  /* 0x0000000fff0f723e */ /* 0x000fe200000010ff */
[----:B------:R-:W-:Y:S01]  /*11190*/  FMUL R207, R207, R2 ;  /* 0x00000002cfcf7220 */ /* 0x000fe20000400000 */
[----:B------:R-:W-:Y:S01]  /*111a0*/  F2FP.BF16.F32.PACK_AB R203, RZ, R203 ;  /* 0x000000cbffcb723e */ /* 0x000fe200000010ff */
[----:B------:R-:W3:Y:S01]  /*111b0*/  LDL.LU R9, [R1+0x1f8] ;  /* 0x0001f80001097983 */ /* 0x000ee20000300800 */
[----:B------:R-:W-:Y:S01]  /*111c0*/  F2FP.BF16.F32.PACK_AB R200, RZ, R200 ;  /* 0x000000c8ffc8723e */ /* 0x000fe200000010ff */
[-C--:B------:R-:W-:Y:S01]  /*111d0*/  FMUL R206, R206, R2.reuse ;  /* 0x00000002cece7220 */ /* 0x080fe20000400000 */
[----:B------:R-:W-:Y:S01]  /*111e0*/  F2FP.BF16.F32.PACK_AB R201, RZ, R201 ;  /* 0x000000c9ffc9723e */ /* 0x000fe200000010ff */
[-C--:B------:R-:W-:Y:S01]  /*111f0*/  FMUL R204, R204, R2.reuse ;  /* 0x00000002cccc7220 */ /* 0x080fe20000400000 */
[----:B------:R-:W-:Y:S01]  /*11200*/  F2FP.BF16.F32.PACK_AB R207, RZ, R207 ;  /* 0x000000cfffcf723e */ /* 0x000fe200000010ff */
[----:B------:R-:W-:Y:S01]  /*11210*/  FMUL R205, R205, R2 ;  /* 0x00000002cdcd7220 */ /* 0x000fe20000400000 */
[----:B------:R-:W-:Y:S01]  /*11220*/  F2FP.BF16.F32.PACK_AB R206, RZ, R206 ;  /* 0x000000ceffce723e */ /* 0x000fe200000010ff */
[----:B------:R-:W-:Y:S01]  /*11230*/  FMUL R211, R211, R2 ;  /* 0x00000002d3d37220 */ /* 0x000fe20000400000 */
        /* <DEDUP_REMOVED lines=53> */
[-C--:B------:R-:W-:Y:S01]  /*11590*/  FMUL R233, R233, R2.reuse ;  /* 0x00000002e9e97220 */ /* 0x080fe20000400000 */
[-C--:B------:R-:W-:Y:S01]  /*115a0*/  FMUL R147, R147, R2.reuse ;  /* 0x0000000293937220 */ /* 0x080fe20000400000 */
[-C--:B------:R-:W-:Y:S01]  /*115b0*/  FMUL R148, R148, R2.reuse ;  /* 0x0000000294947220 */ /* 0x080fe20000400000 */
[-C--:B--2---:R-:W-:Y:S01]  /*115c0*/  FMUL R8, R8, R2.reuse ;  /* 0x0000000208087220 */ /* 0x084fe20000400000 */
[----:B------:R-:W-:Y:S01]  /*115d0*/  FMUL R149, R149, R2 ;  /* 0x0000000295957220 */ /* 0x000fe20000400000 */
[----:B------:R-:W-:Y:S01]  /*115e0*/  F2FP.BF16.F32.PACK_AB R236, RZ, R236 ;  /* 0x000000ecffec723e */ /* 0x000fe200000010ff */
[-C--:B------:R-:W-:Y:S01]  /*115f0*/  FMUL R150, R150, R2.reuse ;  /* 0x0000000296967220 */ /* 0x080fe20000400000 */
[----:B------:R-:W-:Y:S01]  /*11600*/  F2FP.BF16.F32.PACK_AB R237, RZ, R237 ;  /* 0x000000edffed723e */ /* 0x000fe200000010ff */
[----:B------:R-:W-:Y:S01]  /*11610*/  FMUL R151, R151, R2 ;  /* 0x0000000297977220 */ /* 0x000fe20000400000 */
[----:B------:R-:W-:Y:S01]  /*11620*/  F2FP.BF16.F32.PACK_AB R8, RZ, R8 ;  /* 0x00000008ff08723e */ /* 0x000fe200000010ff */
[-C--:B------:R-:W-:Y:S01]  /*11630*/  FMUL R17, R17, R2.reuse ;  /* 0x0000000211117220 */ /* 0x080fe20000400000 */
[-C--:B------:R-:W-:Y:S01]  /*11640*/  FMUL R16, R16, R2.reuse ;  /* 0x0000000210107220 */ /* 0x080fe20000400000 */
[-C--:B------:R-:W-:Y:S01]  /*11650*/  FMUL R156, R156, R2.reuse ;  /* 0x000000029c9c7220 */ /* 0x080fe20000400000 */
[-C--:B------:R-:W-:Y:S01]  /*11660*/  FMUL R157, R157, R2.reuse ;  /* 0x000000029d9d7220 */ /* 0x080fe20000400000 */
[----:B------:R0:W-:Y:S01]  /*11670*/  @P2 STG.E.U16 desc[UR36][R4.64+0x52], R8 ;  /* 0x0000520804002986 */ /* 0x0001e2000c101524 */
[----:B------:R-:W-:Y:S01]  /*11680*/  ISETP.GT.AND P2, PT, R3, 0x30, PT ;  /* 0x000000300300780c */ /* 0x000fe20003f44270 */
[-C--:B------:R-:W-:Y:S01]  /*11690*/  FMUL R158, R158, R2.reuse ;  /* 0x000000029e9e7220 */ /* 0x080fe20000400000 */
[-C--:B------:R-:W-:Y:S01]  /*116a0*/  FMUL R159, R159, R2.reuse ;  /* 0x000000029f9f7220 */ /* 0x080fe20000400000 */
[----:B------:R-:W-:Y:S01]  /*116b0*/  FMUL R160, R160, R2 ;  /* 0x00000002a0a07220 */ /* 0x000fe20000400000 */
[C---:B------:R-:W-:Y:S01]  /*116c0*/  ISETP.GT.AND P5, PT, R0.reuse, RZ, P2 ;  /* 0x000000ff0000720c */ /* 0x040fe200017a4270 */
[----:B------:R-:W-:Y:S01]  /*116d0*/  @P1 STG.E.U16 desc[UR36][R6.64+0x50], R155 ;  /* 0x0000509b06001986 */ /* 0x000fe2000c101524 */
[----:B------:R-:W-:-:S02]  /*116e0*/  ISETP.GT.AND P1, PT, R0, 0x8, P2 ;  /* 0x000000080000780c */ /* 0x000fc40001724270 */
[C---:B------:R-:W-:Y:S01]  /*116f0*/  ISETP.GT.AND P2, PT, R3.reuse, 0x38, PT ;  /* 0x000000380300780c */ /* 0x040fe20003f44270 */
[----:B------:R-:W-:Y:S01]  /*11700*/  @P3 STG.E.U16 desc[UR36][R6.64+0x52], R154 ;  /* 0x0000529a06003986 */ /* 0x000fe2000c101524 */
[----:B------:R-:W-:Y:S02]  /*11710*/  ISETP.GT.AND P3, PT, R0, 0x8, P0 ;  /* 0x000000080000780c */ /* 0x000fe40000764270 */
[----:B------:R-:W-:Y:S01]  /*11720*/  ISETP.GT.AND P0, PT, R3, 0x39, PT ;  /* 0x000000390300780c */ /* 0x000fe20003f04270 */
[-C--:B------:R-:W-:Y:S01]  /*11730*/  FMUL R161, R161, R2.reuse ;  /* 0x00000002a1a17220 */ /* 0x080fe20000400000 */
[-C--:B------:R-:W-:Y:S01]  /*11740*/  FMUL R162, R162, R2.reuse ;  /* 0x00000002a2a27220 */ /* 0x080fe20000400000 */
[-C--:B------:R-:W-:Y:S01]  /*11750*/  FMUL R163, R163, R2.reuse ;  /* 0x00000002a3a37220 */ /* 0x080fe20000400000 */
[----:B------:R-:W-:Y:S01]  /*11760*/  FMUL R164, R164, R2 ;  /* 0x00000002a4a47220 */ /* 0x000fe20000400000 */
[----:B------:R-:W-:Y:S01]  /*11770*/  @P5 STG.E.U16 desc[UR36][R4.64+0x60], R153 ;  /* 0x0000609904005986 */ /* 0x000fe2000c101524 */
[----:B------:R-:W-:-:S03]  /*11780*/  ISETP.GT.AND P5, PT, R0, RZ, P2 ;  /* 0x000000ff0000720c */ /* 0x000fc600017a4270 */
[----:B------:R-:W-:Y:S01]  /*11790*/  @P4 STG.E.U16 desc[UR36][R4.64+0x62], R152 ;  /* 0x0000629804004986 */ /* 0x000fe2000c101524 */
[----:B------:R-:W-:-:S03]  /*117a0*/  ISETP.GT.AND P4, PT, R0, RZ, P0 ;  /* 0x000000ff0000720c */ /* 0x000fc60000784270 */
[----:B------:R-:W-:Y:S01]  /*117b0*/  @P1 STG.E.U16 desc[UR36][R6.64+0x60], R23 ;  /* 0x0000601706001986 */ /* 0x000fe2000c101524 */
[C---:B------:R-:W-:Y:S02]  /*117c0*/  ISETP.GT.AND P1, PT, R0.reuse, 0x8, P2 ;  /* 0x000000080000780c */ /* 0x040fe40001724270 */
[C---:B------:R-:W-:Y:S01]  /*117d0*/  ISETP.GT.AND P2, PT, R3.reuse, 0x40, PT ;  /* 0x000000400300780c */ /* 0x040fe20003f44270 */
[----:B------:R-:W-:Y:S01]  /*117e0*/  @P3 STG.E.U16 desc[UR36][R6.64+0x62], R22 ;  /* 0x0000621606003986 */ /* 0x000fe2000c101524 */
[C---:B------:R-:W-:Y:S02]  /*117f0*/  ISETP.GT.AND P3, PT, R0.reuse, 0x8, P0 ;  /* 0x000000080000780c */ /* 0x040fe40000764270 */
[----:B------:R-:W-:Y:S01]  /*11800*/  ISETP.GT.AND P0, PT, R3, 0x41, PT ;  /* 0x000000410300780c */ /* 0x000fe20003f04270 */
[----:B------:R-:W-:Y:S01]  /*11810*/  @P5 STG.E.U16 desc[UR36][R4.64+0x70], R21 ;  /* 0x0000701504005986 */ /* 0x000fe2000c101524 */
[----:B------:R-:W-:-:S03]  /*11820*/  ISETP.GT.AND P5, PT, R0, RZ, P2 ;  /* 0x000000ff0000720c */ /* 0x000fc600017a4270 */
[----:B------:R-:W-:Y:S01]  /*11830*/  @P4 STG.E.U16 desc[UR36][R4.64+0x72], R20 ;  /* 0x0000721404004986 */ /* 0x000fe2000c101524 */
[C---:B------:R-:W-:Y:S02]  /*11840*/  ISETP.GT.AND P4, PT, R0.reuse, RZ, P0 ;  /* 0x000000ff0000720c */ /* 0x040fe40000784270 */
[----:B0-----:R-:W-:Y:S01]  /*11850*/  F2FP.BF16.F32.PACK_AB R8, RZ, R11 ;  /* 0x0000000bff08723e */ /* 0x001fe200000010ff */
[----:B------:R-:W-:Y:S01]  /*11860*/  @P1 STG.E.U16 desc[UR36][R6.64+0x70], R19 ;  /* 0x0000701306001986 */ /* 0x000fe2000c101524 */
[C---:B------:R-:W-:Y:S02]  /*11870*/  ISETP.GT.AND P1, PT, R0.reuse, 0x8, P2 ;  /* 0x000000080000780c */ /* 0x040fe40001724270 */
[C---:B------:R-:W-:Y:S01]  /*11880*/  ISETP.GT.AND P2, PT, R3.reuse, 0x48, PT ;  /* 0x000000480300780c */ /* 0x040fe20003f44270 */
[----:B------:R-:W-:Y:S01]  /*11890*/  @P3 STG.E.U16 desc[UR36][R6.64+0x72], R18 ;  /* 0x0000721206003986 */ /* 0x000fe2000c101524 */
[C---:B------:R-:W-:Y:S02]  /*118a0*/  ISETP.GT.AND P3, PT, R0.reuse, 0x8, P0 ;  /* 0x000000080000780c */ /* 0x040fe40000764270 */
[----:B------:R-:W-:Y:S01]  /*118b0*/  ISETP.GT.AND P0, PT, R3, 0x49, PT ;  /* 0x000000490300780c */ /* 0x000fe20003f04270 */
[----:B------:R0:W-:Y:S01]  /*118c0*/  @P5 STG.E.U16 desc[UR36][R4.64+0x80], R10 ;  /* 0x0000800a04005986 */ /* 0x0001e2000c101524 */
[----:B------:R-:W-:-:S03]  /*118d0*/  ISETP.GT.AND P5, PT, R0, RZ, P2 ;  /* 0x000000ff0000720c */ /* 0x000fc600017a4270 */
[----:B------:R1:W-:Y:S01]  /*118e0*/  @P4 STG.E.U16 desc[UR36][R4.64+0x82], R8 ;  /* 0x0000820804004986 */ /* 0x0003e2000c101524 */
[----:B------:R-:W-:Y:S01]  /*118f0*/  ISETP.GT.AND P4, PT, R0, RZ, P0 ;  /* 0x000000ff0000720c */ /* 0x000fe20000784270 */
[-C--:B------:R-:W-:Y:S01]  /*11900*/  FMUL R165, R165, R2.reuse ;  /* 0x00000002a5a57220 */ /* 0x080fe20000400000 */
[-C--:B------:R-:W-:Y:S01]  /*11910*/  FMUL R166, R166, R2.reuse ;  /* 0x00000002a6a67220 */ /* 0x080fe20000400000 */
[-C--:B------:R-:W-:Y:S01]  /*11920*/  FMUL R167, R167, R2.reuse ;  /* 0x00000002a7a77220 */ /* 0x080fe20000400000 */
[-C--:B------:R-:W-:Y:S01]  /*11930*/  FMUL R168, R168, R2.reuse ;  /* 0x00000002a8a87220 */ /* 0x080fe20000400000 */
[-C--:B------:R-:W-:Y:S01]  /*11940*/  FMUL R169, R169, R2.reuse ;  /* 0x00000002a9a97220 */ /* 0x080fe20000400000 */
[----:B------:R-:W-:Y:S01]  /*11950*/  FMUL R170, R170, R2 ;  /* 0x00000002aaaa7220 */ /* 0x000fe20000400000 */
[----:B0-----:R-:W-:Y:S01]  /*11960*/  F2FP.BF16.F32.PACK_AB R10, RZ, R12 ;  /* 0x0000000cff0a723e */ /* 0x001fe200000010ff */
[-C--:B------:R-:W-:Y:S01]  /*11970*/  FMUL R171, R171, R2.reuse ;  /* 0x00000002abab7220 */ /* 0x080fe20000400000 */
[-C--:B------:R-:W-:Y:S01]  /*11980*/  FMUL R172, R172, R2.reuse ;  /* 0x00000002acac7220 */ /* 0x080fe20000400000 */
[----:B------:R-:W-:Y:S01]  /*11990*/  FMUL R173, R173, R2 ;  /* 0x00000002adad7220 */ /* 0x000fe20000400000 */
[----:B-1----:R-:W-:Y:S01]  /*119a0*/  F2FP.BF16.F32.PACK_AB R8, RZ, R13 ;  /* 0x0000000dff08723e */ /* 0x002fe200000010ff */
[----:B------:R-:W-:Y:S01]  /*119b0*/  @P1 STG.E.U16 desc[UR36][R6.64+0x80], R10 ;  /* 0x0000800a06001986 */ /* 0x000fe2000c101524 */
[----:B------:R-:W-:-:S02]  /*119c0*/  ISETP.GT.AND P1, PT, R0, 0x8, P2 ;  /* 0x000000080000780c */ /* 0x000fc40001724270 */
[C---:B------:R-:W-:Y:S01]  /*119d0*/  ISETP.GT.AND P2, PT, R3.reuse, 0x50, PT ;  /* 0x000000500300780c */ /* 0x040fe20003f44270 */
[----:B------:R0:W-:Y:S01]  /*119e0*/  @P3 STG.E.U16 desc[UR36][R6.64+0x82], R8 ;  /* 0x0000820806003986 */ /* 0x0001e2000c101524 */
        /* <DEDUP_REMOVED lines=10> */
[----:B------:R0:W-:Y:S01]  /*11a90*/  @P3 STG.E.U16 desc[UR36][R6.64+0x92], R8 ;  /* 0x0000920806003986 */ /* 0x0001e2000c101524 */
[C---:B------:R-:W-:Y:S02]  /*11aa0*/  ISETP.GT.AND P3, PT, R0.reuse, 0x8, P0 ;  /* 0x000000080000780c */ /* 0x040fe40000764270 */
[----:B------:R-:W-:Y:S01]  /*11ab0*/  ISETP.GT.AND P0, PT, R3, 0x59, PT ;  /* 0x000000590300780c */ /* 0x000fe20003f04270 */
        /* <DEDUP_REMOVED lines=74> */
[----:B------:R-:W-:Y:S01]  /*11f60*/  F2FP.BF16.F32.PACK_AB R234, RZ, R234 ;  /* 0x000000eaffea723e */ /* 0x000fe200000010ff */
[----:B------:R-:W-:Y:S01]  /*11f70*/  @P1 STG.E.U16 desc[UR36][R6.64+0x110], R235 ;  /* 0x000110eb06001986 */ /* 0x000fe2000c101524 */
[----:B------:R-:W-:Y:S02]  /*11f80*/  F2FP.BF16.F32.PACK_AB R232, RZ, R232 ;  /* 0x000000e8ffe8723e */ /* 0x000fe400000010ff */
[----:B------:R-:W-:Y:S01]  /*11f90*/  F2FP.BF16.F32.PACK_AB R233, RZ, R233 ;  /* 0x000000e9ffe9723e */ /* 0x000fe200000010ff */
[----:B------:R-:W-:Y:S01]  /*11fa0*/  @P3 STG.E.U16 desc[UR36][R6.64+0x112], R234 ;  /* 0x000112ea06003986 */ /* 0x000fe2000c101524 */
[----:B------:R-:W-:Y:S02]  /*11fb0*/  ISETP.GT.AND P1, PT, R0, 0x8, P2 ;  /* 0x000000080000780c */ /* 0x000fe40001724270 */
[----:B------:R-:W-:Y:S01]  /*11fc0*/  ISETP.GT.AND P2, PT, R3, 0x98, PT ;  /* 0x000000980300780c */ /* 0x000fe20003f44270 */
[-C--:B------:R-:W-:Y:S01]  /*11fd0*/  FMUL R174, R174, R2.reuse ;  /* 0x00000002aeae7220 */ /* 0x080fe20000400000 */
[C---:B------:R-:W-:Y:S01]  /*11fe0*/  ISETP.GT.AND P3, PT, R0.reuse, 0x8, P0 ;  /* 0x000000080000780c */ /* 0x040fe20000764270 */
[----:B------:R-:W-:Y:S01]  /*11ff0*/  FMUL R175, R175, R2 ;  /* 0x00000002afaf7220 */ /* 0x000fe20000400000 */
[----:B------:R-:W-:Y:S01]  /*12000*/  ISETP.GT.AND P0, PT, R3, 0x99, PT ;  /* 0x000000990300780c */ /* 0x000fe20003f04270 */
[----:B------:R-:W-:Y:S01]  /*12010*/  @P5 STG.E.U16 desc[UR36][R4.64+0x120], R232 ;  /* 0x000120e804005986 */ /* 0x000fe2000c101524 */
[----:B------:R-:W-:-:S03]  /*12020*/  ISETP.GT.AND P5, PT, R0, RZ, P2 ;  /* 0x000000ff0000720c */ /* 0x000fc600017a4270 */
[----:B------:R-:W-:Y:S01]  /*12030*/  @P4 STG.E.U16 desc[UR36][R4.64+0x122], R233 ;  /* 0x000122e904004986 */ /* 0x000fe2000c101524 */
[----:B------:R-:W-:Y:S02]  /*12040*/  ISETP.GT.AND P4, PT, R0, RZ, P0 ;  /* 0x000000ff0000720c */ /* 0x000fe40000784270 */
[----:B0-----:R-:W-:Y:S01]  /*12050*/  F2FP.BF16.F32.PACK_AB R8, RZ, R147 ;  /* 0x00000093ff08723e */ /* 0x001fe200000010ff */
[----:B------:R-:W-:Y:S01]  /*12060*/  FMUL R176, R176, R2 ;  /* 0x00000002b0b07220 */ /* 0x000fe20000400000 */
[----:B------:R-:W-:Y:S01]  /*12070*/  F2FP.BF16.F32.PACK_AB R10, RZ, R148 ;  /* 0x00000094ff0a723e */ /* 0x000fe200000010ff */
[-C--:B------:R-:W-:Y:S01]  /*12080*/  FMUL R177, R177, R2.reuse ;  /* 0x00000002b1b17220 */ /* 0x080fe20000400000 */
[----:B------:R-:W-:Y:S01]  /*12090*/  FMUL R178, R178, R2 ;  /* 0x00000002b2b27220 */ /* 0x000fe20000400000 */
[----:B------:R0:W-:Y:S01]  /*120a0*/  @P1 STG.E.U16 desc[UR36][R6.64+0x120], R8 ;  /* 0x0001200806001986 */ /* 0x0001e2000c101524 */
[C---:B------:R-:W-:Y:S02]  /*120b0*/  ISETP.GT.AND P1, PT, R0.reuse, 0x8, P2 ;  /* 0x000000080000780c */ /* 0x040fe40001724270 */
[----:B------:R-:W-:Y:S01]  /*120c0*/  ISETP.GT.AND P2, PT, R3, 0xa0, PT ;  /* 0x000000a00300780c */ /* 0x000fe20003f44270 */
[----:B------:R1:W-:Y:S01]  /*120d0*/  @P3 STG.E.U16 desc[UR36][R6.64+0x122], R10 ;  /* 0x0001220a06003986 */ /* 0x0003e2000c101524 */
[----:B------:R-:W-:-:S02]  /*120e0*/  ISETP.GT.AND P3, PT, R0, 0x8, P0 ;  /* 0x000000080000780c */ /* 0x000fc40000764270 */
[----:B------:R-:W-:Y:S01]  /*120f0*/  ISETP.GT.AND P0, PT, R3, 0xa1, PT ;  /* 0x000000a10300780c */ /* 0x000fe20003f04270 */
[----:B------:R-:W-:Y:S01]  /*12100*/  @P5 STG.E.U16 desc[UR36][R4.64+0x130], R236 ;  /* 0x000130ec04005986 */ /* 0x000fe2000c101524 */
[C---:B------:R-:W-:Y:S02]  /*12110*/  ISETP.GT.AND P5, PT, R0.reuse, RZ, P2 ;  /* 0x000000ff0000720c */ /* 0x040fe400017a4270 */
[----:B0-----:R-:W-:Y:S01]  /*12120*/  F2FP.BF16.F32.PACK_AB R8, RZ, R149 ;  /* 0x00000095ff08723e */ /* 0x001fe200000010ff */
[----:B------:R-:W-:Y:S01]  /*12130*/  @P4 STG.E.U16 desc[UR36][R4.64+0x132], R237 ;  /* 0x000132ed04004986 */ /* 0x000fe2000c101524 */
[----:B------:R-:W-:Y:S02]  /*12140*/  ISETP.GT.AND P4, PT, R0, RZ, P0 ;  /* 0x000000ff0000720c */ /* 0x000fe40000784270 */
[----:B-1----:R-:W-:Y:S01]  /*12150*/  F2FP.BF16.F32.PACK_AB R10, RZ, R150 ;  /* 0x00000096ff0a723e */ /* 0x002fe200000010ff */
[-C--:B------:R-:W-:Y:S01]  /*12160*/  FMUL R179, R179, R2.reuse ;  /* 0x00000002b3b37220 */ /* 0x080fe20000400000 */
[----:B------:R-:W-:Y:S01]  /*12170*/  PRMT R11, R8, 0x7610, R11 ;  /* 0x00007610080b7816 */ /* 0x000fe2000000000b */
[-C--:B------:R-:W-:Y:S01]  /*12180*/  FMUL R180, R180, R2.reuse ;  /* 0x00000002b4b47220 */ /* 0x080fe20000400000 */
[----:B------:R-:W-:Y:S01]  /*12190*/  F2FP.BF16.F32.PACK_AB R8, RZ, R151 ;  /* 0x00000097ff08723e */ /* 0x000fe200000010ff */
[----:B------:R-:W-:Y:S01]  /*121a0*/  FMUL R181, R181, R2 ;  /* 0x00000002b5b57220 */ /* 0x000fe20000400000 */
[----:B------:R-:W-:Y:S01]  /*121b0*/  PRMT R12, R10, 0x7610, R12 ;  /* 0x000076100a0c7816 */ /* 0x000fe2000000000c */
[----:B------:R-:W-:Y:S01]  /*121c0*/  @P1 STG.E.U16 desc[UR36][R6.64+0x130], R11 ;  /* 0x0001300b06001986 */ /* 0x000fe2000c101524 */
[----:B------:R-:W-:-:S02]  /*121d0*/  PRMT R13, R8, 0x7610, R13 ;  /* 0x00007610080d7816 */ /* 0x000fc4000000000d */
        /* <DEDUP_REMOVED lines=12> */
[----:B------:R-:W-:Y:S01]  /*122a0*/  F2FP.BF16.F32.PACK_AB R8, RZ, R16 ;  /* 0x00000010ff08723e */ /* 0x000fe200000010ff */
[----:B------:R-:W-:Y:S01]  /*122b0*/  FMUL R184, R184, R2 ;  /* 0x00000002b8b87220 */ /* 0x000fe20000400000 */
[----:B------:R-:W-:Y:S01]  /*122c0*/  F2FP.BF16.F32.PACK_AB R156, RZ, R156 ;  /* 0x0000009cff9c723e */ /* 0x000fe200000010ff */
[----:B------:R-:W-:Y:S01]  /*122d0*/  FMUL R185, R185, R2 ;  /* 0x00000002b9b97220 */ /* 0x000fe20000400000 */
[----:B------:R-:W-:Y:S01]  /*122e0*/  F2FP.BF16.F32.PACK_AB R157, RZ, R157 ;  /* 0x0000009dff9d723e */ /* 0x000fe200000010ff */
[----:B------:R-:W-:Y:S01]  /*122f0*/  @P1 STG.E.U16 desc[UR36][R6.64+0x140], R8 ;  /* 0x0001400806001986 */ /* 0x000fe2000c101524 */
[----:B------:R-:W-:Y:S02]  /*12300*/  F2FP.BF16.F32.PACK_AB R158, RZ, R158 ;  /* 0x0000009eff9e723e */ /* 0x000fe400000010ff */
[----:B------:R-:W-:Y:S01]  /*12310*/  ISETP.GT.AND P1, PT, R0, 0x8, P2 ;  /* 0x000000080000780c */ /* 0x000fe20001724270 */
[----:B------:R-:W-:Y:S01]  /*12320*/  @P3 STG.E.U16 desc[UR36][R6.64+0x142], R156 ;  /* 0x0001429c06003986 */ /* 0x000fe2000c101524 */
[----:B------:R-:W-:-:S02]  /*12330*/  ISETP.GT.AND P2, PT, R3, 0xb0, PT ;  /* 0x000000b00300780c */ /* 0x000fc40003f44270 */
[----:B------:R-:W-:Y:S01]  /*12340*/  ISETP.GT.AND P3, PT, R0, 0x8, P0 ;  /* 0x000000080000780c */ /* 0x000fe20000764270 */
        /* <DEDUP_REMOVED lines=153> */
[----:B------:R-:W-:Y:S01]  /*12ce0*/  @P5 STG.E.U16 desc[UR36][R4.64+0x1e0], R193 ;  /* 0x0001e0c104005986 */ /* 0x000fe2000c101524 */
[----:B------:R-:W-:-:S03]  /*12cf0*/  ISETP.GT.AND P1, PT, R3, 0xf9, PT ;  /* 0x000000f90300780c */ /* 0x000fc60003f24270 */
[----:B------:R-:W-:Y:S01]  /*12d00*/  @P4 STG.E.U16 desc[UR36][R4.64+0x1e2], R194 ;  /* 0x0001e2c204004986 */ /* 0x000fe2000c101524 */
[C---:B------:R-:W-:Y:S02]  /*12d10*/  ISETP.GT.AND P4, PT, R0.reuse, RZ, P3 ;  /* 0x000000ff0000720c */ /* 0x040fe40001f84270 */
[----:B------:R-:W-:Y:S01]  /*12d20*/  F2FP.BF16.F32.PACK_AB R195, RZ, R195 ;  /* 0x000000c3ffc3723e */ /* 0x000fe200000010ff */
[-C--:B------:R-:W-:Y:S01]  /*12d30*/  FMUL R37, R37, R2.reuse ;  /* 0x0000000225257220 */ /* 0x080fe20000400000 */
[----:B------:R-:W-:Y:S01]  /*12d40*/  ISETP.GT.AND P5, PT, R0, RZ, P1 ;  /* 0x000000ff0000720c */ /* 0x000fe20000fa4270 */
[----:B------:R-:W-:Y:S01]  /*12d50*/  FMUL R38, R38, R2 ;  /* 0x0000000226267220 */ /* 0x000fe20000400000 */
[----:B------:R-:W-:Y:S01]  /*12d60*/  F2FP.BF16.F32.PACK_AB R196, RZ, R196 ;  /* 0x000000c4ffc4723e */ /* 0x000fe200000010ff */
[----:B------:R-:W-:Y:S01]  /*12d70*/  @P2 STG.E.U16 desc[UR36][R6.64+0x1e0], R195 ;  /* 0x0001e0c306002986 */ /* 0x000fe2000c101524 */
[----:B------:R-:W-:Y:S02]  /*12d80*/  F2FP.BF16.F32.PACK_AB R197, RZ, R197 ;  /* 0x000000c5ffc5723e */ /* 0x000fe400000010ff */
[----:B------:R-:W-:Y:S01]  /*12d90*/  ISETP.GT.AND P3, PT, R0, 0x8, P3 ;  /* 0x000000080000780c */ /* 0x000fe20001f64270 */
[-C--:B------:R-:W-:Y:S01]  /*12da0*/  FMUL R39, R39, R2.reuse ;  /* 0x0000000227277220 */ /* 0x080fe20000400000 */
[----:B------:R-:W-:Y:S01]  /*12db0*/  ISETP.GT.AND P2, PT, R3, 0x100, PT ;  /* 0x000001000300780c */ /* 0x000fe20003f44270 */
[-C--:B------:R-:W-:Y:S01]  /*12dc0*/  FMUL R40, R40, R2.reuse ;  /* 0x0000000228287220 */ /* 0x080fe20000400000 */
[----:B------:R-:W-:Y:S01]  /*12dd0*/  ISETP.GT.AND P1, PT, R0, 0x8, P1 ;  /* 0x000000080000780c */ /* 0x000fe20000f24270 */
[----:B---3--:R-:W-:Y:S01]  /*12de0*/  FMUL R9, R9, R2 ;  /* 0x0000000209097220 */ /* 0x008fe20000400000 */
[----:B------:R-:W-:Y:S01]  /*12df0*/  F2FP.BF16.F32.PACK_AB R198, RZ, R198 ;  /* 0x000000c6ffc6723e */ /* 0x000fe200000010ff */
[----:B------:R-:W-:Y:S01]  /*12e00*/  @P0 STG.E.U16 desc[UR36][R6.64+0x1e2], R196 ;  /* 0x0001e2c406000986 */ /* 0x000fe2000c101524 */
[----:B------:R-:W-:-:S03]  /*12e10*/  ISETP.GT.AND P0, PT, R3, 0x101, PT ;  /* 0x000001010300780c */ /* 0x000fc60003f04270 */
[----:B------:R-:W-:Y:S01]  /*12e20*/  @P4 STG.E.U16 desc[UR36][R4.64+0x1f0], R197 ;  /* 0x0001f0c504004986 */ /* 0x000fe2000c101524 */
[C---:B------:R-:W-:Y:S02]  /*12e30*/  ISETP.GT.AND P4, PT, R0.reuse, RZ, P2 ;  /* 0x000000ff0000720c */ /* 0x040fe40001784270 */
[----:B------:R-:W-:Y:S01]  /*12e40*/  F2FP.BF16.F32.PACK_AB R9, RZ, R9 ;  /* 0x00000009ff09723e */ /* 0x000fe200000010ff */
[----:B------:R-:W-:Y:S01]  /*12e50*/  @P5 STG.E.U16 desc[UR36][R4.64+0x1f2], R198 ;  /* 0x0001f2c604005986 */ /* 0x000fe2000c101524 */
[----:B------:R-:W-:Y:S02]  /*12e60*/  F2FP.BF16.F32.PACK_AB R199, RZ, R199 ;  /* 0x000000c7ffc7723e */ /* 0x000fe400000010ff */
[C---:B------:R-:W-:Y:S01]  /*12e70*/  ISETP.GT.AND P5, PT, R0.reuse, RZ, P0 ;  /* 0x000000ff0000720c */ /* 0x040fe200007a4270 */
[----:B------:R-:W-:Y:S01]  /*12e80*/  @P3 STG.E.U16 desc[UR36][R6.64+0x1f0], R9 ;  /* 0x0001f00906003986 */ /* 0x000fe2000c101524 */
[----:B------:R-:W-:Y:S02]  /*12e90*/  F2FP.BF16.F32.PACK_AB R24, RZ, R24 ;  /* 0x00000018ff18723e */ /* 0x000fe400000010ff */
[----:B------:R-:W-:Y:S01]  /*12ea0*/  ISETP.GT.AND P2, PT, R0, 0x8, P2 ;  /* 0x000000080000780c */ /* 0x000fe20001744270 */
[----:B------:R-:W-:Y:S01]  /*12eb0*/  @P1 STG.E.U16 desc[UR36][R6.64+0x1f2], R199 ;  /* 0x0001f2c706001986 */ /* 0x000fe2000c101524 */
[----:B------:R-:W-:-:S02]  /*12ec0*/  ISETP.GT.AND P1, PT, R3, 0x108, PT ;  /* 0x000001080300780c */ /* 0x000fc40003f24270 */
[----:B------:R-:W-:Y:S01]  /*12ed0*/  F2FP.BF16.F32.PACK_AB R25, RZ, R25 ;  /* 0x00000019ff19723e */ /* 0x000fe200000010ff */
[----:B------:R-:W-:Y:S01]  /*12ee0*/  @P4 STG.E.U16 desc[UR36][R4.64+0x200], R24 ;  /* 0x0002001804004986 */ /* 0x000fe2000c101524 */
[C---:B------:R-:W-:Y:S02]  /*12ef0*/  ISETP.GT.AND P3, PT, R0.reuse, 0x8, P0 ;  /* 0x000000080000780c */ /* 0x040fe40000764270 */
[----:B------:R-:W-:Y:S01]  /*12f00*/  ISETP.GT.AND P0, PT, R3, 0x109, PT ;  /* 0x000001090300780c */ /* 0x000fe20003f04270 */
[----:B------:R-:W-:Y:S01]  /*12f10*/  FMUL R41, R41, R2 ;  /* 0x0000000229297220 */ /* 0x000fe20000400000 */
[C---:B------:R-:W-:Y:S01]  /*12f20*/  ISETP.GT.AND P4, PT, R0.reuse, RZ, P1 ;  /* 0x000000ff0000720c */ /* 0x040fe20000f84270 */
[----:B------:R-:W-:Y:S01]  /*12f30*/  @P5 STG.E.U16 desc[UR36][R4.64+0x202], R25 ;  /* 0x0002021904005986 */ /* 0x000fe2000c101524 */
[----:B------:R-:W-:Y:S02]  /*12f40*/  F2FP.BF16.F32.PACK_AB R26, RZ, R26 ;  /* 0x0000001aff1a723e */ /* 0x000fe400000010ff */
[----:B------:R-:W-:Y:S01]  /*12f50*/  ISETP.GT.AND P5, PT, R0, RZ, P0 ;  /* 0x000000ff0000720c */ /* 0x000fe200007a4270 */
[----:B------:R-:W-:Y:S01]  /*12f60*/  FMUL R42, R42, R2 ;  /* 0x000000022a2a7220 */ /* 0x000fe20000400000 */
[----:B------:R-:W-:Y:S01]  /*12f70*/  F2FP.BF16.F32.PACK_AB R27, RZ, R27 ;  /* 0x0000001bff1b723e */ /* 0x000fe200000010ff */
[----:B------:R-:W-:Y:S01]  /*12f80*/  @P2 STG.E.U16 desc[UR36][R6.64+0x200], R26 ;  /* 0x0002001a06002986 */ /* 0x000fe2000c101524 */
[----:B------:R-:W-:-:S02]  /*12f90*/  F2FP.BF16.F32.PACK_AB R28, RZ, R28 ;  /* 0x0000001cff1c723e */ /* 0x000fc400000010ff */
[C---:B------:R-:W-:Y:S01]  /*12fa0*/  ISETP.GT.AND P2, PT, R0.reuse, 0x8, P1 ;  /* 0x000000080000780c */ /* 0x040fe20000f44270 */
[----:B------:R-:W-:Y:S01]  /*12fb0*/  FMUL R43, R43, R2 ;  /* 0x000000022b2b7220 */ /* 0x000fe20000400000 */
[C---:B------:R-:W-:Y:S01]  /*12fc0*/  ISETP.GT.AND P1, PT, R3.reuse, 0x110, PT ;  /* 0x000001100300780c */ /* 0x040fe20003f24270 */
[----:B------:R-:W-:Y:S01]  /*12fd0*/  @P3 STG.E.U16 desc[UR36][R6.64+0x202], R27 ;  /* 0x0002021b06003986 */ /* 0x000fe2000c101524 */
[----:B------:R-:W-:Y:S02]  /*12fe0*/  F2FP.BF16.F32.PACK_AB R29, RZ, R29 ;  /* 0x0000001dff1d723e */ /* 0x000fe400000010ff */
[C---:B------:R-:W-:Y:S01]  /*12ff0*/  ISETP.GT.AND P3, PT, R0.reuse, 0x8, P0 ;  /* 0x000000080000780c */ /* 0x040fe20000764270 */
[----:B------:R-:W-:Y:S01]  /*13000*/  @P4 STG.E.U16 desc[UR36][R4.64+0x210], R28 ;  /* 0x0002101c04004986 */ /* 0x000fe2000c101524 */
[----:B------:R-:W-:Y:S02]  /*13010*/  ISETP.GT.AND P0, PT, R3, 0x111, PT ;  /* 0x000001110300780c */ /* 0x000fe40003f04270 */
[----:B------:R-:W-:Y:S01]  /*13020*/  ISETP.GT.AND P4, PT, R0, RZ, P1 ;  /* 0x000000ff0000720c */ /* 0x000fe20000f84270 */
[----:B------:R-:W-:Y:S01]  /*13030*/  @P5 STG.E.U16 desc[UR36][R4.64+0x212], R29 ;  /* 0x0002121d04005986 */ /* 0x000fe2000c101524 */
[----:B------:R-:W-:-:S02]  /*13040*/  F2FP.BF16.F32.PACK_AB R30, RZ, R30 ;  /* 0x0000001eff1e723e */ /* 0x000fc400000010ff */
[----:B------:R-:W-:Y:S01]  /*13050*/  ISETP.GT.AND P5, PT, R0, RZ, P0 ;  /* 0x000000ff0000720c */ /* 0x000fe200007a4270 */
[----:B------:R-:W-:Y:S01]  /*13060*/  FMUL R44, R44, R2 ;  /* 0x000000022c2c7220 */ /* 0x000fe20000400000 */
[----:B------:R-:W-:Y:S01]  /*13070*/  F2FP.BF16.F32.PACK_AB R31, RZ, R31 ;  /* 0x0000001fff1f723e */ /* 0x000fe200000010ff */
[----:B------:R-:W-:Y:S01]  /*13080*/  @P2 STG.E.U16 desc[UR36][R6.64+0x210], R30 ;  /* 0x0002101e06002986 */ /* 0x000fe2000c101524 */
[----:B------:R-:W-:Y:S02]  /*13090*/  F2FP.BF16.F32.PACK_AB R32, RZ, R32 ;  /* 0x00000020ff20723e */ /* 0x000fe400000010ff */
[----:B------:R-:W-:Y:S01]  /*130a0*/  ISETP.GT.AND P2, PT, R0, 0x8, P1 ;  /* 0x000000080000780c */ /* 0x000fe20000f44270 */
[----:B------:R-:W-:Y:S01]  /*130b0*/  FMUL R45, R45, R2 ;  /* 0x000000022d2d7220 */ /* 0x000fe20000400000 */
[----:B------:R-:W-:Y:S01]  /*130c0*/  ISETP.GT.AND P1, PT, R3, 0x118, PT ;  /* 0x000001180300780c */ /* 0x000fe20003f24270 */
[----:B------:R-:W-:Y:S01]  /*130d0*/  @P3 STG.E.U16 desc[UR36][R6.64+0x212], R31 ;  /* 0x0002121f06003986 */ /* 0x000fe2000c101524 */
[----:B------:R-:W-:-:S02]  /*130e0*/  F2FP.BF16.F32.PACK_AB R33, RZ, R33 ;  /* 0x00000021ff21723e */ /* 0x000fc400000010ff */
[C---:B------:R-:W-:Y:S01]  /*130f0*/  ISETP.GT.AND P3, PT, R0.reuse, 0x8, P0 ;  /* 0x000000080000780c */ /* 0x040fe20000764270 */
[----:B------:R-:W-:Y:S01]  /*13100*/  @P4 STG.E.U16 desc[UR36][R4.64+0x220], R32 ;  /* 0x0002202004004986 */ /* 0x000fe2000c101524 */
[----:B------:R-:W-:Y:S02]  /*13110*/  ISETP.GT.AND P0, PT, R3, 0x119, PT ;  /* 0x000001190300780c */ /* 0x000fe40003f04270 */
        /* <DEDUP_REMOVED lines=82> */
[----:B------:R-:W-:Y:S01]  /*13640*/  F2FP.BF16.F32.PACK_AB R54, RZ, R54 ;  /* 0x00000036ff36723e */ /* 0x000fe200000010ff */
[-C--:B------:R-:W-:Y:S01]  /*13650*/  FMUL R56, R56, R2.reuse ;  /* 0x0000000238387220 */ /* 0x080fe20000400000 */
[----:B------:R-:W-:Y:S01]  /*13660*/  ISETP.GT.AND P5, PT, R0, RZ, P0 ;  /* 0x000000ff0000720c */ /* 0x000fe200007a4270 */
[----:B------:R-:W-:Y:S01]  /*13670*/  FMUL R57, R57, R2 ;  /* 0x0000000239397220 */ /* 0x000fe20000400000 */
[----:B------:R-:W-:Y:S01]  /*13680*/  F2FP.BF16.F32.PACK_AB R55, RZ, R55 ;  /* 0x00000037ff37723e */ /* 0x000fe200000010ff */
[----:B------:R-:W-:Y:S01]  /*13690*/  @P2 STG.E.U16 desc[UR36][R6.64+0x270], R54 ;  /* 0x0002703606002986 */ /* 0x000fe2000c101524 */
[----:B------:R-:W-:-:S02]  /*136a0*/  F2FP.BF16.F32.PACK_AB R56, RZ, R56 ;  /* 0x00000038ff38723e */ /* 0x000fc400000010ff */
[----:B------:R-:W-:Y:S01]  /*136b0*/  ISETP.GT.AND P2, PT, R0, 0x8, P1 ;  /* 0x000000080000780c */ /* 0x000fe20000f44270 */
[-C--:B------:R-:W-:Y:S01]  /*136c0*/  FMUL R58, R58, R2.reuse ;  /* 0x000000023a3a7220 */ /* 0x080fe20000400000 */
[C---:B------:R-:W-:Y:S01]  /*136d0*/  ISETP.GT.AND P1, PT, R3.reuse, 0x148, PT ;  /* 0x000001480300780c */ /* 0x040fe20003f24270 */
[----:B------:R-:W-:Y:S01]  /*136e0*/  @P3 STG.E.U16 desc[UR36][R6.64+0x272], R55 ;  /* 0x0002723706003986 */ /* 0x000fe2000c101524 */
[----:B------:R-:W-:Y:S02]  /*136f0*/  F2FP.BF16.F32.PACK_AB R57, RZ, R57 ;  /* 0x00000039ff39723e */ /* 0x000fe400000010ff */
[C---:B------:R-:W-:Y:S01]  /*13700*/  ISETP.GT.AND P3, PT, R0.reuse, 0x8, P0 ;  /* 0x000000080000780c */ /* 0x040fe20000764270 */
[----:B------:R-:W-:Y:S01]  /*13710*/  @P4 STG.E.U16 desc[UR36][R4.64+0x280], R56 ;  /* 0x0002803804004986 */ /* 0x000fe2000c101524 */
[----:B------:R-:W-:Y:S02]  /*13720*/  ISETP.GT.AND P0, PT, R3, 0x149, PT ;  /* 0x000001490300780c */ /* 0x000fe40003f04270 */
[----:B------:R-:W-:Y:S01]  /*13730*/  ISETP.GT.AND P4, PT, R0, RZ, P1 ;  /* 0x000000ff0000720c */ /* 0x000fe20000f84270 */
[----:B------:R-:W-:Y:S01]  /*13740*/  FMUL R59, R59, R2 ;  /* 0x000000023b3b7220 */ /* 0x000fe20000400000 */
        /* <DEDUP_REMOVED lines=27> */
[----:B------:R-:W-:Y:S01]  /*13900*/  FMUL R66, R66, R2 ;  /* 0x0000000242427220 */ /* 0x000fe20000400000 */
[C---:B------:R-:W-:Y:S01]  /*13910*/  ISETP.GT.AND P1, PT, R3.reuse, 0x158, PT ;  /* 0x000001580300780c */ /* 0x040fe20003f24270 */
[----:B------:R-:W-:Y:S01]  /*13920*/  @P3 STG.E.U16 desc[UR36][R6.64+0x292], R63 ;  /* 0x0002923f06003986 */ /* 0x000fe2000c101524 */
[----:B------:R-:W-:Y:S02]  /*13930*/  F2FP.BF16.F32.PACK_AB R65, RZ, R65 ;  /* 0x00000041ff41723e */ /* 0x000fe400000010ff */
[----:B------:R-:W-:Y:S01]  /*13940*/  ISETP.GT.AND P3, PT, R0, 0x8, P0 ;  /* 0x000000080000780c */ /* 0x000fe20000764270 */
[----:B------:R-:W2:Y:S01]  /*13950*/  LDL.LU R146, [R1+0x228] ;  /* 0x0002280001927983 */ /* 0x000ea20000300800 */
[----:B------:R-:W-:-:S03]  /*13960*/  ISETP.GT.AND P0, PT, R3, 0x159, PT ;  /* 0x000001590300780c */ /* 0x000fc60003f04270 */
[----:B------:R-:W-:Y:S01]  /*13970*/  @P4 STG.E.U16 desc[UR36][R4.64+0x2a0], R64 ;  /* 0x0002a04004004986 */ /* 0x000fe2000c101524 */
[----:B------:R-:W-:Y:S01]  /*13980*/  ISETP.GT.AND P4, PT, R0, RZ, P1 ;  /* 0x000000ff0000720c */ /* 0x000fe20000f84270 */
[----:B------:R-:W-:Y:S02]  /*13990*/  FMUL R67, R67, R2 ;  /* 0x0000000243437220 */ /* 0x000fe40000400000 */
[----:B------:R-:W3:Y:S01]  /*139a0*/  LDL.LU R147, [R1+0x224] ;  /* 0x0002240001937983 */ /* 0x000ee20000300800 */
[----:B------:R-:W-:Y:S01]  /*139b0*/  F2FP.BF16.F32.PACK_AB R66, RZ, R66 ;  /* 0x00000042ff42723e */ /* 0x000fe200000010ff */
[-C--:B------:R-:W-:Y:S02]  /*139c0*/  FMUL R68, R68, R2.reuse ;  /* 0x0000000244447220 */ /* 0x080fe40000400000 */
[----:B------:R-:W3:Y:S04]  /*139d0*/  LDL.LU R148, [R1+0x220] ;  /* 0x0002200001947983 */ /* 0x000ee80000300800 */
[----:B------:R-:W3:Y:S04]  /*139e0*/  LDL.LU R149, [R1+0x21c] ;  /* 0x00021c0001957983 */ /* 0x000ee80000300800 */
[----:B------:R-:W-:Y:S01]  /*139f0*/  @P5 STG.E.U16 desc[UR36][R4.64+0x2a2], R65 ;  /* 0x0002a24104005986 */ /* 0x000fe2000c101524 */
[----:B------:R-:W-:Y:S01]  /*13a00*/  ISETP.GT.AND P5, PT, R0, RZ, P0 ;  /* 0x000000ff0000720c */ /* 0x000fe200007a4270 */
[----:B------:R-:W-:Y:S01]  /*13a10*/  FMUL R69, R69, R2 ;  /* 0x0000000245457220 */ /* 0x000fe20000400000 */
[----:B------:R-:W-:Y:S01]  /*13a20*/  F2FP.BF16.F32.PACK_AB R67, RZ, R67 ;  /* 0x00000043ff43723e */ /* 0x000fe200000010ff */
[----:B------:R-:W3:Y:S01]  /*13a30*/  LDL.LU R150, [R1+0x218] ;  /* 0x0002180001967983 */ /* 0x000ee20000300800 */
[----:B------:R-:W-:-:S03]  /*13a40*/  F2FP.BF16.F32.PACK_AB R68, RZ, R68 ;  /* 0x00000044ff44723e */ /* 0x000fc600000010ff */
[----:B------:R-:W-:Y:S01]  /*13a50*/  @P2 STG.E.U16 desc[UR36][R6.64+0x2a0], R66 ;  /* 0x0002a04206002986 */ /* 0x000fe2000c101524 */
[----:B------:R-:W-:Y:S02]  /*13a60*/  ISETP.GT.AND P2, PT, R0, 0x8, P1 ;  /* 0x000000080000780c */ /* 0x000fe40000f44270 */
[C---:B------:R-:W-:Y:S01]  /*13a70*/  ISETP.GT.AND P1, PT, R3.reuse, 0x160, PT ;  /* 0x000001600300780c */ /* 0x040fe20003f24270 */
[----:B------:R-:W3:Y:S01]  /*13a80*/  LDL.LU R151, [R1+0x214] ;  /* 0x0002140001977983 */ /* 0x000ee20000300800 */
[----:B------:R-:W-:Y:S01]  /*13a90*/  F2FP.BF16.F32.PACK_AB R69, RZ, R69 ;  /* 0x00000045ff45723e */ /* 0x000fe200000010ff */
[-C--:B------:R-:W-:Y:S02]  /*13aa0*/  FMUL R70, R70, R2.reuse ;  /* 0x0000000246467220 */ /* 0x080fe40000400000 */
[----:B------:R-:W-:Y:S01]  /*13ab0*/  @P3 STG.E.U16 desc[UR36][R6.64+0x2a2], R67 ;  /* 0x0002a24306003986 */ /* 0x000fe2000c101524 */
[C---:B------:R-:W-:Y:S02]  /*13ac0*/  ISETP.GT.AND P3, PT, R0.reuse, 0x8, P0 ;  /* 0x000000080000780c */ /* 0x040fe40000764270 */
[----:B------:R-:W-:Y:S01]  /*13ad0*/  ISETP.GT.AND P0, PT, R3, 0x161, PT ;  /* 0x000001610300780c */ /* 0x000fe20003f04270 */
[----:B------:R-:W-:Y:S01]  /*13ae0*/  @P4 STG.E.U16 desc[UR36][R4.64+0x2b0], R68 ;  /* 0x0002b04404004986 */ /* 0x000fe2000c101524 */
[----:B------:R-:W-:Y:S01]  /*13af0*/  ISETP.GT.AND P4, PT, R0, RZ, P1 ;  /* 0x000000ff0000720c */ /* 0x000fe20000f84270 */
[----:B------:R-:W-:Y:S01]  /*13b00*/  FMUL R71, R71, R2 ;  /* 0x0000000247477220 */ /* 0x000fe20000400000 */
[----:B------:R-:W-:Y:S01]  /*13b10*/  F2FP.BF16.F32.PACK_AB R70, RZ, R70 ;  /* 0x00000046ff46723e */ /* 0x000fe200000010ff */
[----:B------:R-:W-:Y:S01]  /*13b20*/  @P5 STG.E.U16 desc[UR36][R4.64+0x2b2], R69 ;  /* 0x0002b24504005986 */ /* 0x000fe2000c101524 */
        /* <DEDUP_REMOVED lines=33> */
[----:B------:R0:W5:Y:S01]  /*13d40*/  LDL.LU R17, [R1+0x210] ;  /* 0x0002100001117983 */ /* 0x0001620000300800 */
[----:B------:R-:W-:Y:S01]  /*13d50*/  FMUL R79, R79, R2 ;  /* 0x000000024f4f7220 */ /* 0x000fe20000400000 */
[----:B------:R-:W-:-:S02]  /*13d60*/  F2FP.BF16.F32.PACK_AB R78, RZ, R78 ;  /* 0x0000004eff4e723e */ /* 0x000fc400000010ff */
[----:B------:R0:W5:Y:S01]  /*13d70*/  LDL.LU R16, [R1+0x20c] ;  /* 0x00020c0001107983 */ /* 0x0001620000300800 */
[----:B------:R-:W-:-:S03]  /*13d80*/  FMUL R80, R80, R2 ;  /* 0x0000000250507220 */ /* 0x000fc60000400000 */
[----:B------:R-:W-:Y:S01]  /*13d90*/  @P5 STG.E.U16 desc[UR36][R4.64+0x2d2], R77 ;  /* 0x0002d24d04005986 */ /* 0x000fe2000c101524 */
[C---:B------:R-:W-:Y:S01]  /*13da0*/  ISETP.GT.AND P5, PT, R0.reuse, RZ, P0 ;  /* 0x000000ff0000720c */ /* 0x040fe200007a4270 */
[----:B------:R-:W-:Y:S01]  /*13db0*/  FMUL R81, R81, R2 ;  /* 0x0000000251517220 */ /* 0x000fe20000400000 */
[----:B------:R-:W-:Y:S01]  /*13dc0*/  F2FP.BF16.F32.PACK_AB R79, RZ, R79 ;  /* 0x0000004fff4f723e */ /* 0x000fe200000010ff */
[----:B------:R-:W-:Y:S01]  /*13dd0*/  @P2 STG.E.U16 desc[UR36][R6.64+0x2d0], R78 ;  /* 0x0002d04e06002986 */ /* 0x000fe2000c101524 */
[----:B------:R-:W-:Y:S02]  /*13de0*/  F2FP.BF16.F32.PACK_AB R80, RZ, R80 ;  /* 0x00000050ff50723e */ /* 0x000fe400000010ff */
[----:B------:R-:W-:Y:S02]  /*13df0*/  ISETP.GT.AND P2, PT, R0, 0x8, P1 ;  /* 0x000000080000780c */ /* 0x000fe40000f44270 */
[C---:B------:R-:W-:Y:S01]  /*13e00*/  ISETP.GT.AND P1, PT, R3.reuse, 0x178, PT ;  /* 0x000001780300780c */ /* 0x040fe20003f24270 */
[----:B------:R-:W-:Y:S01]  /*13e10*/  @P3 STG.E.U16 desc[UR36][R6.64+0x2d2], R79 ;  /* 0x0002d24f06003986 */ /* 0x000fe2000c101524 */
[----:B------:R-:W-:Y:S01]  /*13e20*/  F2FP.BF16.F32.PACK_AB R81, RZ, R81 ;  /* 0x00000051ff51723e */ /* 0x000fe200000010ff */
[----:B------:R-:W-:Y:S01]  /*13e30*/  FMUL R82, R82, R2 ;  /* 0x0000000252527220 */ /* 0x000fe20000400000 */
[----:B------:R-:W-:Y:S01]  /*13e40*/  ISETP.GT.AND P3, PT, R0, 0x8, P0 ;  /* 0x000000080000780c */ /* 0x000fe20000764270 */
[----:B------:R-:W-:Y:S01]  /*13e50*/  @P4 STG.E.U16 desc[UR36][R4.64+0x2e0], R80 ;  /* 0x0002e05004004986 */ /* 0x000fe2000c101524 */
[----:B------:R-:W-:-:S02]  /*13e60*/  ISETP.GT.AND P0, PT, R3, 0x179, PT ;  /* 0x000001790300780c */ /* 0x000fc40003f04270 */
[----:B------:R-:W-:Y:S01]  /*13e70*/  ISETP.GT.AND P4, PT, R0, RZ, P1 ;  /* 0x000000ff0000720c */ /* 0x000fe20000f84270 */
[----:B------:R-:W-:Y:S01]  /*13e80*/  FMUL R83, R83, R2 ;  /* 0x0000000253537220 */ /* 0x000fe20000400000 */
[----:B------:R-:W-:Y:S01]  /*13e90*/  @P5 STG.E.U16 desc[UR36][R4.64+0x2e2], R81 ;  /* 0x0002e25104005986 */ /* 0x000fe2000c101524 */
[----:B------:R-:W-:Y:S01]  /*13ea0*/  F2FP.BF16.F32.PACK_AB R82, RZ, R82 ;  /* 0x00000052ff52723e */ /* 0x000fe200000010ff */
[-C--:B------:R-:W-:Y:S01]  /*13eb0*/  FMUL R84, R84, R2.reuse ;  /* 0x0000000254547220 */ /* 0x080fe20000400000 */
[C---:B------:R-:W-:Y:S01]  /*13ec0*/  ISETP.GT.AND P5, PT, R0.reuse, RZ, P0 ;  /* 0x000000ff0000720c */ /* 0x040fe200007a4270 */
[----:B------:R-:W-:Y:S01]  /*13ed0*/  FMUL R85, R85, R2 ;  /* 0x0000000255557220 */ /* 0x000fe20000400000 */
[----:B------:R-:W-:Y:S01]  /*13ee0*/  F2FP.BF16.F32.PACK_AB R83, RZ, R83 ;  /* 0x00000053ff53723e */ /* 0x000fe200000010ff */
[----:B------:R-:W-:Y:S01]  /*13ef0*/  @P2 STG.E.U16 desc[UR36][R6.64+0x2e0], R82 ;  /* 0x0002e05206002986 */ /* 0x000fe2000c101524 */
[----:B------:R-:W-:Y:S02]  /*13f00*/  F2FP.BF16.F32.PACK_AB R84, RZ, R84 ;  /* 0x00000054ff54723e */ /* 0x000fe400000010ff */
[----:B------:R-:W-:-:S02]  /*13f10*/  ISETP.GT.AND P2, PT, R0, 0x8, P1 ;  /* 0x000000080000780c */ /* 0x000fc40000f44270 */
[C---:B------:R-:W-:Y:S01]  /*13f20*/  ISETP.GT.AND P1, PT, R3.reuse, 0x180, PT ;  /* 0x000001800300780c */ /* 0x040fe20003f24270 */
[----:B------:R-:W-:Y:S01]  /*13f30*/  @P3 STG.E.U16 desc[UR36][R6.64+0x2e2], R83 ;  /* 0x0002e25306003986 */ /* 0x000fe2000c101524 */
[----:B------:R-:W-:Y:S01]  /*13f40*/  F2FP.BF16.F32.PACK_AB R85, RZ, R85 ;  /* 0x00000055ff55723e */ /* 0x000fe200000010ff */
[-C--:B------:R-:W-:Y:S01]  /*13f50*/  FMUL R86, R86, R2.reuse ;  /* 0x0000000256567220 */ /* 0x080fe20000400000 */
        /* <DEDUP_REMOVED lines=13> */
[----:B------:R-:W-:Y:S02]  /*14030*/  ISETP.GT.AND P2, PT, R0, 0x8, P1 ;  /* 0x000000080000780c */ /* 0x000fe40000f44270 */
        /* <DEDUP_REMOVED lines=197> */
[C---:B------:R-:W-:Y:S02]  /*14c90*/  ISETP.GT.AND P2, PT, R0.reuse, 0x8, P1 ;  /* 0x000000080000780c */ /* 0x040fe40000f44270 */
[C---:B------:R-:W-:Y:S01]  /*14ca0*/  ISETP.GT.AND P1, PT, R3.reuse, 0x1e0, PT ;  /* 0x000001e00300780c */ /* 0x040fe20003f24270 */
[----:B------:R-:W-:Y:S01]  /*14cb0*/  @P3 STG.E.U16 desc[UR36][R6.64+0x3a2], R131 ;  /* 0x0003a28306003986 */ /* 0x000fe2000c101524 */
[----:B------:R-:W-:Y:S02]  /*14cc0*/  F2FP.BF16.F32.PACK_AB R133, RZ, R133 ;  /* 0x00000085ff85723e */ /* 0x000fe400000010ff */
[----:B------:R-:W-:Y:S01]  /*14cd0*/  ISETP.GT.AND P3, PT, R0, 0x8, P0 ;  /* 0x000000080000780c */ /* 0x000fe20000764270 */
[----:B------:R-:W-:Y:S01]  /*14ce0*/  @P4 STG.E.U16 desc[UR36][R4.64+0x3b0], R132 ;  /* 0x0003b08404004986 */ /* 0x000fe2000c101524 */
[----:B------:R-:W-:Y:S01]  /*14cf0*/  ISETP.GT.AND P0, PT, R3, 0x1e1, PT ;  /* 0x000001e10300780c */ /* 0x000fe20003f04270 */
[-C--:B------:R-:W-:Y:S01]  /*14d00*/  FMUL R134, R134, R2.reuse ;  /* 0x0000000286867220 */ /* 0x080fe20000400000 */
[----:B------:R-:W-:Y:S01]  /*14d10*/  ISETP.GT.AND P4, PT, R0, RZ, P1 ;  /* 0x000000ff0000720c */ /* 0x000fe20000f84270 */
[-C--:B------:R-:W-:Y:S01]  /*14d20*/  FMUL R135, R135, R2.reuse ;  /* 0x0000000287877220 */ /* 0x080fe20000400000 */
[----:B------:R-:W-:Y:S01]  /*14d30*/  @P5 STG.E.U16 desc[UR36][R4.64+0x3b2], R133 ;  /* 0x0003b28504005986 */ /* 0x000fe2000c101524 */
[-C--:B------:R-:W-:Y:S01]  /*14d40*/  FMUL R136, R136, R2.reuse ;  /* 0x0000000288887220 */ /* 0x080fe20000400000 */
[----:B------:R-:W-:Y:S01]  /*14d50*/  ISETP.GT.AND P5, PT, R0, RZ, P0 ;  /* 0x000000ff0000720c */ /* 0x000fe200007a4270 */
[----:B------:R-:W-:Y:S01]  /*14d60*/  FMUL R137, R137, R2 ;  /* 0x0000000289897220 */ /* 0x000fe20000400000 */
[----:B------:R-:W-:-:S02]  /*14d70*/  F2FP.BF16.F32.PACK_AB R134, RZ, R134 ;  /* 0x00000086ff86723e */ /* 0x000fc400000010ff */
[----:B------:R-:W-:Y:S02]  /*14d80*/  F2FP.BF16.F32.PACK_AB R135, RZ, R135 ;  /* 0x00000087ff87723e */ /* 0x000fe400000010ff */
[----:B------:R-:W-:Y:S01]  /*14d90*/  F2FP.BF16.F32.PACK_AB R136, RZ, R136 ;  /* 0x00000088ff88723e */ /* 0x000fe200000010ff */
[----:B------:R-:W-:Y:S01]  /*14da0*/  @P2 STG.E.U16 desc[UR36][R6.64+0x3b0], R134 ;  /* 0x0003b08606002986 */ /* 0x000fe2000c101524 */
[----:B------:R-:W-:-:S03]  /*14db0*/  F2FP.BF16.F32.PACK_AB R137, RZ, R137 ;  /* 0x00000089ff89723e */ /* 0x000fc600000010ff */
[----:B------:R-:W-:Y:S01]  /*14dc0*/  @P3 STG.E.U16 desc[UR36][R6.64+0x3b2], R135 ;  /* 0x0003b28706003986 */ /* 0x000fe2000c101524 */
[----:B------:R-:W-:-:S03]  /*14dd0*/  ISETP.GT.AND P1, PT, R0, 0x8, P1 ;  /* 0x000000080000780c */ /* 0x000fc60000f24270 */
[----:B------:R-:W-:Y:S01]  /*14de0*/  @P4 STG.E.U16 desc[UR36][R4.64+0x3c0], R136 ;  /* 0x0003c08804004986 */ /* 0x000fe2000c101524 */
[----:B------:R-:W-:Y:S02]  /*14df0*/  ISETP.GT.AND P4, PT, R3, 0x1e8, PT ;  /* 0x000001e80300780c */ /* 0x000fe40003f84270 */
[C---:B------:R-:W-:Y:S01]  /*14e00*/  ISETP.GT.AND P2, PT, R0.reuse, 0x8, P0 ;  /* 0x000000080000780c */ /* 0x040fe20000744270 */
[----:B------:R-:W-:Y:S01]  /*14e10*/  @P5 STG.E.U16 desc[UR36][R4.64+0x3c2], R137 ;  /* 0x0003c28904005986 */ /* 0x000fe2000c101524 */
[----:B------:R-:W-:Y:S01]  /*14e20*/  ISETP.GT.AND P5, PT, R0, RZ, P4 ;  /* 0x000000ff0000720c */ /* 0x000fe200027a4270 */
[-C--:B------:R-:W-:Y:S01]  /*14e30*/  FMUL R138, R138, R2.reuse ;  /* 0x000000028a8a7220 */ /* 0x080fe20000400000 */
[-C--:B------:R-:W-:Y:S01]  /*14e40*/  FMUL R139, R139, R2.reuse ;  /* 0x000000028b8b7220 */ /* 0x080fe20000400000 */
[----:B------:R-:W-:Y:S01]  /*14e50*/  FMUL R140, R140, R2 ;  /* 0x000000028c8c7220 */ /* 0x000fe20000400000 */
[----:B------:R-:W-:Y:S02]  /*14e60*/  ISETP.GT.AND P0, PT, R3, 0x1e9, PT ;  /* 0x000001e90300780c */ /* 0x000fe40003f04270 */
[----:B------:R-:W-:-:S02]  /*14e70*/  F2FP.BF16.F32.PACK_AB R138, RZ, R138 ;  /* 0x0000008aff8a723e */ /* 0x000fc400000010ff */
[----:B------:R-:W-:Y:S02]  /*14e80*/  F2FP.BF16.F32.PACK_AB R139, RZ, R139 ;  /* 0x0000008bff8b723e */ /* 0x000fe400000010ff */
[----:B------:R-:W-:Y:S02]  /*14e90*/  F2FP.BF16.F32.PACK_AB R140, RZ, R140 ;  /* 0x0000008cff8c723e */ /* 0x000fe400000010ff */
[C---:B------:R-:W-:Y:S01]  /*14ea0*/  ISETP.GT.AND P3, PT, R0.reuse, RZ, P0 ;  /* 0x000000ff0000720c */ /* 0x040fe20000764270 */
[----:B------:R-:W-:Y:S01]  /*14eb0*/  @P1 STG.E.U16 desc[UR36][R6.64+0x3c0], R138 ;  /* 0x0003c08a06001986 */ /* 0x000fe2000c101524 */
[-C--:B------:R-:W-:Y:S01]  /*14ec0*/  FMUL R141, R141, R2.reuse ;  /* 0x000000028d8d7220 */ /* 0x080fe20000400000 */
[----:B------:R-:W-:Y:S02]  /*14ed0*/  ISETP.GT.AND P4, PT, R0, 0x8, P4 ;  /* 0x000000080000780c */ /* 0x000fe40002784270 */
[----:B------:R-:W-:Y:S01]  /*14ee0*/  @P2 STG.E.U16 desc[UR36][R6.64+0x3c2], R139 ;  /* 0x0003c28b06002986 */ /* 0x000fe2000c101524 */
[----:B------:R-:W-:-:S03]  /*14ef0*/  FMUL R142, R142, R2 ;  /* 0x000000028e8e7220 */ /* 0x000fc60000400000 */
[----:B------:R-:W-:Y:S01]  /*14f00*/  @P5 STG.E.U16 desc[UR36][R4.64+0x3d0], R140 ;  /* 0x0003d08c04005986 */ /* 0x000fe2000c101524 */
[C---:B------:R-:W-:Y:S01]  /*14f10*/  ISETP.GT.AND P5, PT, R0.reuse, 0x8, P0 ;  /* 0x000000080000780c */ /* 0x040fe200007a4270 */
[----:B------:R-:W-:Y:S01]  /*14f20*/  FMUL R143, R143, R2 ;  /* 0x000000028f8f7220 */ /* 0x000fe20000400000 */
[----:B------:R-:W-:Y:S02]  /*14f30*/  F2FP.BF16.F32.PACK_AB R141, RZ, R141 ;  /* 0x0000008dff8d723e */ /* 0x000fe400000010ff */
[----:B------:R-:W-:Y:S02]  /*14f40*/  F2FP.BF16.F32.PACK_AB R142, RZ, R142 ;  /* 0x0000008eff8e723e */ /* 0x000fe400000010ff */
[----:B------:R-:W-:Y:S01]  /*14f50*/  F2FP.BF16.F32.PACK_AB R143, RZ, R143 ;  /* 0x0000008fff8f723e */ /* 0x000fe200000010ff */
[----:B------:R-:W-:Y:S01]  /*14f60*/  @P3 STG.E.U16 desc[UR36][R4.64+0x3d2], R141 ;  /* 0x0003d28d04003986 */ /* 0x000fe2000c101524 */
[C---:B------:R-:W-:Y:S02]  /*14f70*/  ISETP.GT.AND P3, PT, R3.reuse, 0x1f0, PT ;  /* 0x000001f00300780c */ /* 0x040fe40003f64270 */
[----:B------:R-:W-:Y:S01]  /*14f80*/  ISETP.GT.AND P0, PT, R3, 0x1f1, PT ;  /* 0x000001f10300780c */ /* 0x000fe20003f04270 */
[----:B------:R-:W-:Y:S01]  /*14f90*/  @P4 STG.E.U16 desc[UR36][R6.64+0x3d0], R142 ;  /* 0x0003d08e06004986 */ /* 0x000fe2000c101524 */
[----:B------:R-:W-:-:S03]  /*14fa0*/  ISETP.GT.AND P4, PT, R0, RZ, P3 ;  /* 0x000000ff0000720c */ /* 0x000fc60001f84270 */
[----:B------:R-:W-:Y:S01]  /*14fb0*/  @P5 STG.E.U16 desc[UR36][R6.64+0x3d2], R143 ;  /* 0x0003d28f06005986 */ /* 0x000fe2000c101524 */
[----:B------:R-:W-:Y:S01]  /*14fc0*/  ISETP.GT.AND P5, PT, R0, RZ, P0 ;  /* 0x000000ff0000720c */ /* 0x000fe200007a4270 */
[-C--:B------:R-:W-:Y:S01]  /*14fd0*/  FMUL R144, R144, R2.reuse ;  /* 0x0000000290907220 */ /* 0x080fe20000400000 */
[----:B----4-:R-:W-:Y:S01]  /*14fe0*/  FMUL R145, R145, R2 ;  /* 0x0000000291917220 */ /* 0x010fe20000400000 */
[----:B------:R-:W-:-:S03]  /*14ff0*/  ISETP.GT.AND P2, PT, R3, 0x1f8, PT ;  /* 0x000001f80300780c */ /* 0x000fc60003f44270 */
[----:B------:R-:W-:Y:S02]  /*15000*/  F2FP.BF16.F32.PACK_AB R144, RZ, R144 ;  /* 0x00000090ff90723e */ /* 0x000fe400000010ff */
[----:B------:R-:W-:Y:S02]  /*15010*/  F2FP.BF16.F32.PACK_AB R145, RZ, R145 ;  /* 0x00000091ff91723e */ /* 0x000fe400000010ff */
[----:B------:R-:W-:Y:S01]  /*15020*/  ISETP.GT.AND P1, PT, R3, 0x1f9, PT ;  /* 0x000001f90300780c */ /* 0x000fe20003f24270 */
[----:B------:R-:W-:Y:S01]  /*15030*/  @P4 STG.E.U16 desc[UR36][R4.64+0x3e0], R144 ;  /* 0x0003e09004004986 */ /* 0x000fe2000c101524 */
[C---:B------:R-:W-:Y:S02]  /*15040*/  ISETP.GT.AND P3, PT, R0.reuse, 0x8, P3 ;  /* 0x000000080000780c */ /* 0x040fe40001f64270 */
[C---:B------:R-:W-:Y:S01]  /*15050*/  ISETP.GT.AND P0, PT, R0.reuse, 0x8, P0 ;  /* 0x000000080000780c */ /* 0x040fe20000704270 */
[----:B------:R-:W-:Y:S01]  /*15060*/  @P5 STG.E.U16 desc[UR36][R4.64+0x3e2], R145 ;  /* 0x0003e29104005986 */ /* 0x000fe2000c101524 */
[----:B------:R-:W-:Y:S01]  /*15070*/  ISETP.GT.AND P5, PT, R0, RZ, P2 ;  /* 0x000000ff0000720c */ /* 0x000fe200017a4270 */
[-C--:B--2---:R-:W-:Y:S01]  /*15080*/  FMUL R146, R146, R2.reuse ;  /* 0x0000000292927220 */ /* 0x084fe20000400000 */
[C---:B------:R-:W-:Y:S01]  /*15090*/  ISETP.GT.AND P4, PT, R0.reuse, RZ, P1 ;  /* 0x000000ff0000720c */ /* 0x040fe20000f84270 */
[-C--:B---3--:R-:W-:Y:S01]  /*150a0*/  FMUL R147, R147, R2.reuse ;  /* 0x0000000293937220 */ /* 0x088fe20000400000 */
[----:B------:R-:W-:Y:S01]  /*150b0*/  ISETP.GT.AND P2, PT, R0, 0x8, P2 ;  /* 0x000000080000780c */ /* 0x000fe20001744270 */
[-C--:B------:R-:W-:Y:S01]  /*150c0*/  FMUL R148, R148, R2.reuse ;  /* 0x0000000294947220 */ /* 0x080fe20000400000 */
[----:B------:R-:W-:Y:S01]  /*150d0*/  FMUL R149, R149, R2 ;  /* 0x0000000295957220 */ /* 0x000fe20000400000 */
[----:B------:R-:W-:-:S02]  /*150e0*/  F2FP.BF16.F32.PACK_AB R146, RZ, R146 ;  /* 0x00000092ff92723e */ /* 0x000fc400000010ff */
[----:B------:R-:W-:Y:S02]  /*150f0*/  F2FP.BF16.F32.PACK_AB R147, RZ, R147 ;  /* 0x00000093ff93723e */ /* 0x000fe400000010ff */
[----:B------:R-:W-:Y:S02]  /*15100*/  ISETP.GT.AND P1, PT, R0, 0x8, P1 ;  /* 0x000000080000780c */ /* 0x000fe40000f24270 */
[----:B------:R-:W-:Y:S01]  /*15110*/  F2FP.BF16.F32.PACK_AB R148, RZ, R148 ;  /* 0x00000094ff94723e */ /* 0x000fe200000010ff */
[-C--:B------:R-:W-:Y:S01]  /*15120*/  FMUL R150, R150, R2.reuse ;  /* 0x0000000296967220 */ /* 0x080fe20000400000 */
[----:B------:R-:W-:Y:S01]  /*15130*/  F2FP.BF16.F32.PACK_AB R149, RZ, R149 ;  /* 0x00000095ff95723e */ /* 0x000fe200000010ff */
[----:B------:R-:W-:Y:S01]  /*15140*/  FMUL R151, R151, R2 ;  /* 0x0000000297977220 */ /* 0x000fe20000400000 */
[----:B------:R-:W-:Y:S04]  /*15150*/  @P3 STG.E.U16 desc[UR36][R6.64+0x3e0], R146 ;  /* 0x0003e09206003986 */ /* 0x000fe8000c101524 */
[----:B------:R-:W-:Y:S01]  /*15160*/  @P0 STG.E.U16 desc[UR36][R6.64+0x3e2], R147 ;  /* 0x0003e29306000986 */ /* 0x000fe2000c101524 */
[----:B------:R-:W-:-:S03]  /*15170*/  F2FP.BF16.F32.PACK_AB R150, RZ, R150 ;  /* 0x00000096ff96723e */ /* 0x000fc600000010ff */
[----:B------:R-:W-:Y:S01]  /*15180*/  @P5 STG.E.U16 desc[UR36][R4.64+0x3f0], R148 ;  /* 0x0003f09404005986 */ /* 0x000fe2000c101524 */
[----:B------:R-:W-:-:S03]  /*15190*/  F2FP.BF16.F32.PACK_AB R151, RZ, R151 ;  /* 0x00000097ff97723e */ /* 0x000fc600000010ff */
[----:B------:R1:W-:Y:S02]  /*151a0*/  @P4 STG.E.U16 desc[UR36][R4.64+0x3f2], R149 ;  /* 0x0003f29504004986 */ /* 0x0003e4000c101524 */
[----:B-1----:R-:W-:Y:S02]  /*151b0*/  @P2 IMAD.MOV.U32 R4, RZ, RZ, R6 ;  /* 0x000000ffff042224 */ /* 0x002fe400078e0006 */
[----:B------:R-:W-:-:S05]  /*151c0*/  @P2 IMAD.MOV.U32 R5, RZ, RZ, R7 ;  /* 0x000000ffff052224 */ /* 0x000fca00078e0007 */
[----:B------:R0:W-:Y:S04]  /*151d0*/  @P2 STG.E.U16 desc[UR36][R4.64+0x3f0], R150 ;  /* 0x0003f09604002986 */ /* 0x0001e8000c101524 */
[----:B------:R0:W-:Y:S02]  /*151e0*/  @P1 STG.E.U16 desc[UR36][R6.64+0x3f2], R151 ;  /* 0x0003f29706001986 */ /* 0x0001e4000c101524 */
.L_x_538:
[----:B------:R-:W-:Y:S05]  /*151f0*/  BSYNC B0 ;  /* 0x0000000000007941 */ /* 0x000fea0003800000 */
.L_x_28:
[----:B0-----:R-:W2:Y:S04]  /*15200*/  LDL.LU R5, [R1+0x200] ;  /* 0x0002000001057983 */ /* 0x001ea80000300800 */
[----:B------:R-:W2:Y:S01]  /*15210*/  LDL.LU R4, [R1+0x204] ;  /* 0x0002040001047983 */ /* 0x000ea20000300800 */
[----:B------:R-:W-:Y:S01]  /*15220*/  ULDC UR4, c[0x0][0xc] ;  /* 0x0000030000047ab9 */ /* 0x000fe20000000800 */
[----:B------:R-:W-:Y:S01]  /*15230*/  ULDC UR5, c[0x0][0x10] ;  /* 0x0000040000057ab9 */ /* 0x000fe20000000800 */
[----:B------:R-:W2:Y:S01]  /*15240*/  LDC R3, c[0x0][0x14] ;  /* 0x00000500ff037b82 */ /* 0x000ea20000000800 */
[----:B------:R-:W-:Y:S01]  /*15250*/  UIMAD.WIDE.U32 UR4, UR4, UR5, URZ ;  /* 0x00000005040472a5 */ /* 0x000fe2000f8e003f */
[----:B------:R0:W5:Y:S01]  /*15260*/  LDL R28, [R1+0x208] ;  /* 0x00020800011c7983 */ /* 0x0001620000100800 */
[----:B----4-:R-:W-:Y:S01]  /*15270*/  PRMT R0, RZ, 0x7610, R0 ;  /* 0x00007610ff007816 */ /* 0x010fe20000000000 */
[----:B------:R-:W-:-:S02]  /*15280*/  IMAD.MOV.U32 R19, RZ, RZ, -0x1 ;  /* 0xffffffffff137424 */ /* 0x000fc400078e00ff */
[----:B------:R-:W-:Y:S02]  /*15290*/  IMAD.MOV.U32 R155, RZ, RZ, -0x1 ;  /* 0xffffffffff9b7424 */ /* 0x000fe400078e00ff */
[----:B--2---:R-:W-:-:S04]  /*152a0*/  IMAD.WIDE.U32 R4, R3, UR4, R4 ;  /* 0x0000000403047c25 */ /* 0x004fc8000f8e0004 */
[----:B------:R-:W-:Y:S01]  /*152b0*/  IMAD R3, R3, UR5, RZ ;  /* 0x0000000503037c24 */ /* 0x000fe2000f8e02ff */
[----:B------:R-:W-:Y:S01]  /*152c0*/  ULDC.64 UR4, c[0x0][0x650] ;  /* 0x0001940000047ab9 */ /* 0x000fe20000000a00 */
[----:B------:R-:W-:Y:S01]  /*152d0*/  IMAD.MOV.U32 R22, RZ, RZ, R4 ;  /* 0x000000ffff167224 */ /* 0x000fe200078e0004 */
[----:B------:R-:W-:Y:S01]  /*152e0*/  ISETP.GE.U32.AND P0, PT, R4, UR4, PT ;  /* 0x0000000404007c0c */ /* 0x000fe2000bf06070 */
[----:B------:R-:W-:-:S05]  /*152f0*/  IMAD.IADD R23, R5, 0x1, R3 ;  /* 0x0000000105177824 */ /* 0x000fca00078e0203 */
[----:B------:R0:W-:Y:S01]  /*15300*/  STL [R1+0x200], R23 ;  /* 0x0002001701007387 */ /* 0x0001e20000100800 */
[----:B------:R-:W-:-:S03]  /*15310*/  ISETP.GE.U32.AND.EX P0, PT, R23, UR5, PT, P0 ;  /* 0x0000000517007c0c */ /* 0x000fc6000bf06100 */
[----:B------:R0:W-:Y:S10]  /*15320*/  STL [R1+0x204], R22 ;  /* 0x0002041601007387 */ /* 0x0001f40000100800 */
[----:B0-----:R-:W-:Y:S05]  /*15330*/  @P0 BRA `(.L_x_539) ;  /* 0x0000000400740947 */ /* 0x001fea0003800000 */
[----:B------:R-:W0:Y:S01]  /*15340*/  S2R R18, SR_CTAID.X ;  /* 0x0000000000127919 */ /* 0x000e220000002500 */
[----:B------:R-:W2:Y:S01]  /*15350*/  LDC.64 R10, c[0x0][0x628] ;  /* 0x00018a00ff0a7b82 */ /* 0x000ea20000000a00 */
[----:B------:R-:W-:Y:S01]  /*15360*/  ULDC UR4, c[0x0][0x150] ;  /* 0x0000540000047ab9 */ /* 0x000fe20000000800 */
[----:B-1-3--:R-:W-:Y:S01]  /*15370*/  IMAD.MOV.U32 R8, RZ, RZ, R22 ;  /* 0x000000ffff087224 */ /* 0x00afe200078e0016 */
[----:B------:R-:W1:Y:S01]  /*15380*/  S2R R20, SR_CTAID.Y ;  /* 0x0000000000147919 */ /* 0x000e620000002600 */
[----:B------:R-:W-:-:S04]  /*15390*/  IMAD.MOV.U32 R9, RZ, RZ, R23 ;  /* 0x000000ffff097224 */ /* 0x000fc800078e0017 */
[----:B------:R-:W3:Y:S08]  /*153a0*/  LDC R21, c[0x0][0x144] ;  /* 0x00005100ff157b82 */ /* 0x000ef00000000800 */
[----:B-----5:R-:W4:Y:S08]  /*153b0*/  LDC R12, c[0x0][0x630] ;  /* 0x00018c00ff0c7b82 */ /* 0x020f300000000800 */
[----:B------:R-:W1:Y:S01]  /*153c0*/  LDC.64 R14, c[0x0][0x620] ;  /* 0x00018800ff0e7b82 */ /* 0x000e620000000a00 */
[----:B--2---:R-:W-:-:S04]  /*153d0*/  ISETP.NE.U32.AND P0, PT, R10, RZ, PT ;  /* 0x000000ff0a00720c */ /* 0x004fc80003f05070 */
[----:B------:R-:W-:Y:S02]  /*153e0*/  ISETP.NE.AND.EX P0, PT, R11, RZ, PT, P0 ;  /* 0x000000ff0b00720c */ /* 0x000fe40003f05300 */
[----:B0-----:R-:W-:-:S05]  /*153f0*/  I2FP.F32.U32 R0, R18 ;  /* 0x0000001200007245 */ /* 0x001fca0000201000 */
[----:B------:R-:W-:-:S04]  /*15400*/  FMUL R0, R0, UR4 ;  /* 0x0000000400007c20 */ /* 0x000fc80008400000 */
[----:B------:R0:W2:Y:S02]  /*15410*/  F2I.U32.TRUNC.NTZ R19, R0 ;  /* 0x0000000000137305 */ /* 0x0000a4000020f000 */
[----:B---34-:R-:W-:Y:S05]  /*15420*/  @!P0 BRA `(.L_x_540) ;  /* 0x0000000000288947 */ /* 0x018fea0003800000 */
[----:B0-----:R-:W0:Y:S02]  /*15430*/  LDC R0, c[0x0][0x634] ;  /* 0x00018d00ff007b82 */ /* 0x001e240000000800 */
        /* <DEDUP_REMOVED lines=9> */
.L_x_540:
[-CC-:B------:R-:W-:Y:S01]  /*154d0*/  SHF.R.U64 R155, R8, R12.reuse, R9.reuse ;  /* 0x0000000c089b7219 */ /* 0x180fe20000001209 */
[----:B------:R-:W3:Y:S01]  /*154e0*/  LDC.64 R26, c[0x0][0x640] ;  /* 0x00019000ff1a7b82 */ /* 0x000ee20000000a00 */
[----:B0-----:R-:W-:Y:S01]  /*154f0*/  SHF.R.U32.HI R0, RZ, R12, R9 ;  /* 0x0000000cff007219 */ /* 0x001fe20000011609 */
[----:B------:R-:W-:Y:S01]  /*15500*/  IMAD.MOV.U32 R4, RZ, RZ, R22 ;  /* 0x000000ffff047224 */ /* 0x000fe200078e0016 */
[----:B------:R-:W-:Y:S01]  /*15510*/  IADD3 R3, P0, RZ, -R155, RZ ;  /* 0x8000009bff037210 */ /* 0x000fe20007f1e0ff */
[----:B--2---:R-:W-:Y:S01]  /*15520*/  IMAD.MOV R19, RZ, RZ, -R19 ;  /* 0x000000ffff137224 */ /* 0x004fe200078e0a13 */
[----:B------:R-:W-:Y:S01]  /*15530*/  ULDC UR4, c[0x0][0x154] ;  /* 0x0000550000047ab9 */ /* 0x000fe20000000800 */
[----:B------:R-:W-:Y:S02]  /*15540*/  IMAD.MOV.U32 R7, RZ, RZ, 0x1 ;  /* 0x00000001ff077424 */ /* 0x000fe400078e00ff */
[----:B------:R-:W0:Y:S01]  /*15550*/  LDC R6, c[0x0][0x618] ;  /* 0x00018600ff067b82 */ /* 0x000e220000000800 */
[----:B------:R-:W-:-:S02]  /*15560*/  IMAD.X R5, RZ, RZ, ~R0, P0 ;  /* 0x000000ffff057224 */ /* 0x000fc400000e0e00 */
[----:B------:R-:W-:Y:S02]  /*15570*/  IMAD R22, R21, R19, R18 ;  /* 0x0000001315167224 */ /* 0x000fe400078e0212 */
[-C--:B-1----:R-:W-:Y:S02]  /*15580*/  IMAD R0, R5, R14.reuse, RZ ;  /* 0x0000000e05007224 */ /* 0x082fe400078e02ff */
[----:B------:R-:W-:Y:S01]  /*15590*/  IMAD.MOV.U32 R5, RZ, RZ, R23 ;  /* 0x000000ffff057224 */ /* 0x000fe200078e0017 */
[----:B------:R-:W1:Y:S01]  /*155a0*/  LDC R8, c[0x0][0x608] ;  /* 0x00018200ff087b82 */ /* 0x000e620000000800 */
[----:B------:R-:W-:-:S04]  /*155b0*/  IMAD.WIDE.U32 R4, R3, R14, R4 ;  /* 0x0000000e03047225 */ /* 0x000fc800078e0004 */
[----:B------:R-:W-:-:S03]  /*155c0*/  IMAD R3, R3, R15, R0 ;  /* 0x0000000f03037224 */ /* 0x000fc600078e0200 */
[----:B------:R-:W2:Y:S01]  /*155d0*/  LDC R24, c[0x0][0x658] ;  /* 0x00019600ff187b82 */ /* 0x000ea20000000800 */
[----:B------:R-:W-:Y:S01]  /*155e0*/  I2FP.F32.U32 R0, R20 ;  /* 0x0000001400007245 */ /* 0x000fe20000201000 */
[----:B------:R-:W-:Y:S01]  /*155f0*/  IMAD.IADD R3, R5, 0x1, R3 ;  /* 0x0000000105037824 */ /* 0x000fe200078e0203 */
[----:B---3--:R-:W-:Y:S01]  /*15600*/  ISETP.NE.U32.AND P0, PT, R26, RZ, PT ;  /* 0x000000ff1a00720c */ /* 0x008fe20003f05070 */
[----:B------:R-:W-:Y:S02]  /*15610*/  IMAD.MOV.U32 R5, RZ, RZ, -0x1 ;  /* 0xffffffffff057424 */ /* 0x000fe400078e00ff */
[----:B------:R-:W-:Y:S02]  /*15620*/  FMUL R0, R0, UR4 ;  /* 0x0000000400007c20 */ /* 0x000fe40008400000 */
[----:B------:R-:W3:Y:S01]  /*15630*/  LDC R15, c[0x0][0x148] ;  /* 0x00005200ff0f7b82 */ /* 0x000ee20000000800 */
[----:B0-----:R-:W-:Y:S01]  /*15640*/  SHF.R.U64 R12, R4, R6, R3 ;  /* 0x00000006040c7219 */ /* 0x001fe20000001203 */
[----:B------:R0:W4:Y:S01]  /*15650*/  F2I.U32.TRUNC.NTZ R14, R0 ;  /* 0x00000000000e7305 */ /* 0x000122000020f000 */
[----:B------:R-:W-:-:S02]  /*15660*/  ISETP.NE.AND.EX P0, PT, R27, RZ, PT, P0 ;  /* 0x000000ff1b00720c */ /* 0x000fc40003f05300 */
[----:B------:R-:W-:-:S03]  /*15670*/  SHF.R.U32.HI R3, RZ, R6, R3 ;  /* 0x00000006ff037219 */ /* 0x000fc60000011603 */
[----:B------:R-:W0:Y:S01]  /*15680*/  LDC R18, c[0x0][0x600] ;  /* 0x00018000ff127b82 */ /* 0x000e220000000800 */
[-CC-:B-1----:R-:W-:Y:S02]  /*15690*/  SHF.R.U64 R10, R12, R8.reuse, R3.reuse ;  /* 0x000000080c0a7219 */ /* 0x182fe40000001203 */
[----:B------:R-:W-:-:S05]  /*156a0*/  SHF.R.U32.HI R3, RZ, R8, R3 ;  /* 0x00000008ff037219 */ /* 0x000fca0000011603 */
[----:B------:R-:W1:Y:S01]  /*156b0*/  LDC R21, c[0x0][0x648] ;  /* 0x00019200ff157b82 */ /* 0x000e620000000800 */
[-C--:B--2---:R-:W-:Y:S02]  /*156c0*/  SHF.L.U32 R4, R5, R24.reuse, RZ ;  /* 0x0000001805047219 */ /* 0x084fe400000006ff */
[-CC-:B------:R-:W-:Y:S02]  /*156d0*/  SHF.R.U64 R13, R10, R24.reuse, R3.reuse ;  /* 0x000000180a0d7219 */ /* 0x180fe40000001203 */
[----:B------:R-:W-:Y:S02]  /*156e0*/  SHF.R.U32.HI R5, RZ, R24, R3 ;  /* 0x00000018ff057219 */ /* 0x000fe40000011603 */
[----:B------:R-:W-:Y:S01]  /*156f0*/  LOP3.LUT R19, RZ, R4, RZ, 0x33, !PT ;  /* 0x00000004ff137212 */ /* 0x000fe200078e33ff */
[----:B------:R-:W2:Y:S01]  /*15700*/  LDC R23, c[0x0][0x638] ;  /* 0x00018e00ff177b82 */ /* 0x000ea20000000800 */
[----:B------:R-:W-:Y:S01]  /*15710*/  SHF.L.U32 R24, R7, R24, RZ ;  /* 0x0000001807187219 */ /* 0x000fe200000006ff */
[----:B------:R-:W-:-:S06]  /*15720*/  IMAD.MOV.U32 R4, RZ, RZ, R13 ;  /* 0x000000ffff047224 */ /* 0x000fcc00078e000d */
[----:B------:R-:W0:Y:S01]  /*15730*/  LDC R25, c[0x0][0x610] ;  /* 0x00018400ff197b82 */ /* 0x000e220000000800 */
[----:B----4-:R-:W-:Y:S05]  /*15740*/  @!P0 BRA `(.L_x_541) ;  /* 0x0000000000288947 */ /* 0x010fea0003800000 */
        /* <DEDUP_REMOVED lines=10> */
.L_x_541:
[----:B------:R-:W4:Y:S01]  /*157f0*/  LDC R3, c[0x0][0x65c] ;  /* 0x00019700ff037b82 */ /* 0x000f220000000800 */
[----:B01----:R-:W-:Y:S01]  /*15800*/  SHF.R.U64 R0, R4, R21, R5 ;  /* 0x0000001504007219 */ /* 0x003fe20000001205 */
[----:B------:R-:W-:Y:S02]  /*15810*/  VIADD R5, R18, 0xffffffff ;  /* 0xffffffff12057836 */ /* 0x000fe40000000000 */
[----:B------:R-:W-:Y:S02]  /*15820*/  IMAD.MOV R14, RZ, RZ, -R14 ;  /* 0x000000ffff0e7224 */ /* 0x000fe400078e0a0e */
[----:B------:R-:W-:Y:S01]  /*15830*/  IMAD.MOV R4, RZ, RZ, -R0 ;  /* 0x000000ffff047224 */ /* 0x000fe200078e0a00 */
[----:B------:R-:W-:Y:S01]  /*15840*/  LOP3.LUT R5, R12, R5, RZ, 0xc0, !PT ;  /* 0x000000050c057212 */ /* 0x000fe200078ec0ff */
[----:B------:R-:W-:Y:S01]  /*15850*/  IMAD.MOV.U32 R6, RZ, RZ, 0x1 ;  /* 0x00000001ff067424 */ /* 0x000fe200078e00ff */
[----:B----4-:R-:W-:Y:S02]  /*15860*/  ISETP.NE.AND P0, PT, R3, 0x1, PT ;  /* 0x000000010300780c */ /* 0x010fe40003f05270 */
[----:B------:R-:W-:-:S05]  /*15870*/  LOP3.LUT R3, R10, R19, RZ, 0xc0, !PT ;  /* 0x000000130a037212 */ /* 0x000fca00078ec0ff */
[----:B------:R-:W-:Y:S02]  /*15880*/  IMAD R3, R24, R0, R3 ;  /* 0x0000000018037224 */ /* 0x000fe400078e0203 */
[----:B--2---:R-:W-:-:S04]  /*15890*/  IMAD R0, R4, R23, R13 ;  /* 0x0000001704007224 */ /* 0x004fc800078e020d */
[----:B---3--:R-:W-:Y:S02]  /*158a0*/  @P0 IMAD R22, R15, R14, R20 ;  /* 0x0000000e0f160224 */ /* 0x008fe400078e0214 */
[----:B------:R-:W-:Y:S01]  /*158b0*/  IMAD R4, R0, R18, R5 ;  /* 0x0000001200047224 */ /* 0x000fe200078e0205 */
[----:B------:R-:W-:Y:S01]  /*158c0*/  PRMT R0, R6, 0x7610, R0 ;  /* 0x0000761006007816 */ /* 0x000fe20000000000 */
[----:B------:R-:W-:-:S05]  /*158d0*/  IMAD R3, R3, R25, R22 ;  /* 0x0000001903037224 */ /* 0x000fca00078e0216 */
[----:B------:R-:W-:Y:S02]  /*158e0*/  SEL R28, R3, R4, !P0 ;  /* 0x00000004031c7207 */ /* 0x000fe40004000000 */
[----:B------:R-:W-:-:S03]  /*158f0*/  SEL R19, R4, R3, !P0 ;  /* 0x0000000304137207 */ /* 0x000fc60004000000 */
[----:B------:R0:W-:Y:S04]  /*15900*/  STL [R1+0x208], R28 ;  /* 0x0002081c01007387 */ /* 0x0001e80000100800 */
.L_x_539:
[----:B------:R-:W-:Y:S01]  /*15910*/  LOP3.LUT P0, RZ, R0, 0xff, RZ, 0xc0, !PT ;  /* 0x000000ff00ff7812 */ /* 0x000fe2000780c0ff */
[----:B-----5:R-:W-:-:S12]  /*15920*/  IMAD.MOV.U32 R18, RZ, RZ, R28 ;  /* 0x000000ffff127224 */ /* 0x020fd800078e001c */
[----:B------:R-:W-:Y:S05]  /*15930*/  @P0 BRA `(.L_x_542) ;  /* 0xfffffeb400980947 */ /* 0x000fea000383ffff */
[----:B------:R-:W-:Y:S05]  /*15940*/  EXIT ;  /* 0x000000000000794d */ /* 0x000fea0003800000 */
.L_x_3:
[----:B------:R-:W2:Y:S01]  /*15950*/  LDL R20, [R1+0x204] ;  /* 0x0002040001147983 */ /* 0x000ea20000100800 */
[----:B0-----:R-:W-:-:S03]  /*15960*/  ULDC.64 UR4, c[0x0][0x650] ;  /* 0x0001940000047ab9 */ /* 0x001fc60000000a00 */
[----:B------:R-:W3:Y:S01]  /*15970*/  LDL R21, [R1+0x200] ;  /* 0x0002000001157983 */ /* 0x000ee20000100800 */
[----:B------:R-:W-:Y:S01]  /*15980*/  PRMT R7, RZ, 0x7610, R7 ;  /* 0x00007610ff077816 */ /* 0x000fe20000000007 */
[----:B------:R-:W-:Y:S02]  /*15990*/  IMAD.MOV.U32 R2, RZ, RZ, -0x1 ;  /* 0xffffffffff027424 */ /* 0x000fe400078e00ff */
[----:B------:R-:W-:Y:S02]  /*159a0*/  IMAD.MOV.U32 R3, RZ, RZ, -0x1 ;  /* 0xffffffffff037424 */ /* 0x000fe400078e00ff */
[----:B------:R-:W-:Y:S01]  /*159b0*/  IMAD.MOV.U32 R10, RZ, RZ, -0x1 ;  /* 0xffffffffff0a7424 */ /* 0x000fe200078e00ff */
[----:B--2---:R-:W-:-:S04]  /*159c0*/  ISETP.GE.U32.AND P0, PT, R20, UR4, PT ;  /* 0x0000000414007c0c */ /* 0x004fc8000bf06070 */
[----:B---3--:R-:W-:-:S13]  /*159d0*/  ISETP.GE.U32.AND.EX P0, PT, R21, UR5, PT, P0 ;  /* 0x0000000515007c0c */ /* 0x008fda000bf06100 */
        /* <DEDUP_REMOVED lines=19> */
.L_x_544:
[--C-:B------:R-:W-:Y:S01]  /*15b10*/  SHF.R.U64 R12, R10, R14, R11.reuse ;  /* 0x0000000e0a0c7219 */ /* 0x100fe2000000120b */
[----:B------:R-:W0:Y:S01]  /*15b20*/  LDC R16, c[0x0][0x618] ;  /* 0x00018600ff107b82 */ /* 0x000e220000000800 */
[----:B------:R-:W-:Y:S01]  /*15b30*/  I2FP.F32.U32 R8, R4 ;  /* 0x0000000400087245 */ /* 0x000fe20000201000 */
[----:B------:R-:W-:Y:S01]  /*15b40*/  ULDC UR4, c[0x0][0x150] ;  /* 0x0000540000047ab9 */ /* 0x000fe20000000800 */
[----:B------:R-:W-:Y:S01]  /*15b50*/  SHF.R.U32.HI R2, RZ, R14, R11 ;  /* 0x0000000eff027219 */ /* 0x000fe2000001160b */
[----:B------:R-:W-:Y:S01]  /*15b60*/  IMAD.MOV.U32 R3, RZ, RZ, R21 ;  /* 0x000000ffff037224 */ /* 0x000fe200078e0015 */
[----:B------:R-:W-:Y:S01]  /*15b70*/  IADD3 R5, P0, RZ, -R12, RZ ;  /* 0x8000000cff057210 */ /* 0x000fe20007f1e0ff */
[----:B------:R-:W-:Y:S01]  /*15b80*/  FMUL R9, R8, UR4 ;  /* 0x0000000408097c20 */ /* 0x000fe20008400000 */
[----:B------:R-:W-:Y:S01]  /*15b90*/  ULDC UR4, c[0x0][0x154] ;  /* 0x0000550000047ab9 */ /* 0x000fe20000000800 */
[----:B------:R-:W1:Y:S02]  /*15ba0*/  LDC.64 R22, c[0x0][0x640] ;  /* 0x00019000ff167b82 */ /* 0x000e640000000a00 */
[----:B------:R-:W-:-:S02]  /*15bb0*/  IMAD.X R7, RZ, RZ, ~R2, P0 ;  /* 0x000000ffff077224 */ /* 0x000fc400000e0e02 */
[----:B------:R-:W-:Y:S01]  /*15bc0*/  IMAD.MOV.U32 R2, RZ, RZ, R20 ;  /* 0x000000ffff027224 */ /* 0x000fe200078e0014 */
[----:B------:R-:W2:Y:S01]  /*15bd0*/  F2I.U32.TRUNC.NTZ R9, R9 ;  /* 0x0000000900097305 */ /* 0x000ea2000020f000 */
[-C--:B------:R-:W-:Y:S02]  /*15be0*/  IMAD R8, R7, R18.reuse, RZ ;  /* 0x0000001207087224 */ /* 0x080fe400078e02ff */
[----:B------:R-:W3:Y:S01]  /*15bf0*/  LDC R11, c[0x0][0x144] ;  /* 0x00005100ff0b7b82 */ /* 0x000ee20000000800 */
[----:B------:R-:W-:-:S04]  /*15c00*/  IMAD.WIDE.U32 R2, R5, R18, R2 ;  /* 0x0000001205027225 */ /* 0x000fc800078e0002 */
[----:B------:R-:W-:Y:S02]  /*15c10*/  IMAD R5, R5, R19, R8 ;  /* 0x0000001305057224 */ /* 0x000fe400078e0208 */
[----:B------:R-:W-:Y:S01]  /*15c20*/  IMAD.MOV.U32 R8, RZ, RZ, -0x1 ;  /* 0xffffffffff087424 */ /* 0x000fe200078e00ff */
[----:B------:R-:W4:Y:S01]  /*15c30*/  LDC R14, c[0x0][0x608] ;  /* 0x00018200ff0e7b82 */ /* 0x000f220000000800 */
[----:B------:R-:W-:Y:S01]  /*15c40*/  IMAD.IADD R3, R3, 0x1, R5 ;  /* 0x0000000103037824 */ /* 0x000fe200078e0205 */
[----:B------:R-:W-:-:S04]  /*15c50*/  I2FP.F32.U32 R5, R6 ;  /* 0x0000000600057245 */ /* 0x000fc80000201000 */
[-C--:B0-----:R-:W-:Y:S01]  /*15c60*/  SHF.R.U64 R10, R2, R16.reuse, R3 ;  /* 0x00000010020a7219 */ /* 0x081fe20000001203 */
[----:B--2---:R-:W-:Y:S01]  /*15c70*/  IMAD.MOV R2, RZ, RZ, -R9 ;  /* 0x000000ffff027224 */ /* 0x004fe200078e0a09 */
[----:B------:R-:W0:Y:S01]  /*15c80*/  LDC R7, c[0x0][0x658] ;  /* 0x00019600ff077b82 */ /* 0x000e220000000800 */
[----:B-1----:R-:W-:Y:S01]  /*15c90*/  ISETP.NE.U32.AND P0, PT, R22, RZ, PT ;  /* 0x000000ff1600720c */ /* 0x002fe20003f05070 */
[----:B------:R-:W-:Y:S01]  /*15ca0*/  FMUL R5, R5, UR4 ;  /* 0x0000000405057c20 */ /* 0x000fe20008400000 */
[----:B------:R-:W-:Y:S02]  /*15cb0*/  SHF.R.U32.HI R3, RZ, R16, R3 ;  /* 0x00000010ff037219 */ /* 0x000fe40000011603 */
[----:B------:R-:W-:-:S03]  /*15cc0*/  ISETP.NE.AND.EX P0, PT, R23, RZ, PT, P0 ;  /* 0x000000ff1700720c */ /* 0x000fc60003f05300 */
[----:B------:R-:W1:Y:S01]  /*15cd0*/  LDC R19, c[0x0][0x148] ;  /* 0x00005200ff137b82 */ /* 0x000e620000000800 */
[----:B---3--:R-:W-:Y:S02]  /*15ce0*/  IMAD R21, R11, R2, R4 ;  /* 0x000000020b157224 */ /* 0x008fe400078e0204 */
[----:B------:R-:W-:-:S05]  /*15cf0*/  IMAD.MOV.U32 R4, RZ, RZ, 0x1 ;  /* 0x00000001ff047424 */ /* 0x000fca00078e00ff */
[----:B------:R-:W2:Y:S01]  /*15d00*/  LDC R18, c[0x0][0x600] ;  /* 0x00018000ff127b82 */ /* 0x000ea20000000800 */
[-CC-:B----4-:R-:W-:Y:S02]  /*15d10*/  SHF.R.U64 R13, R10, R14.reuse, R3.reuse ;  /* 0x0000000e0a0d7219 */ /* 0x190fe40000001203 */
[----:B------:R-:W-:Y:S02]  /*15d20*/  SHF.R.U32.HI R2, RZ, R14, R3 ;  /* 0x0000000eff027219 */ /* 0x000fe40000011603 */
[----:B------:R3:W4:Y:S03]  /*15d30*/  F2I.U32.TRUNC.NTZ R14, R5 ;  /* 0x00000005000e7305 */ /* 0x000726000020f000 */
[----:B------:R-:W1:Y:S01]  /*15d40*/  LDC R20, c[0x0][0x648] ;  /* 0x00019200ff147b82 */ /* 0x000e620000000800 */
[-C--:B0-----:R-:W-:Y:S02]  /*15d50*/  SHF.R.U64 R15, R13, R7.reuse, R2 ;  /* 0x000000070d0f7219 */ /* 0x081fe40000001202 */
[----:B------:R-:W-:-:S02]  /*15d60*/  SHF.L.U32 R8, R8, R7, RZ ;  /* 0x0000000708087219 */ /* 0x000fc400000006ff */
[-C--:B------:R-:W-:Y:S01]  /*15d70*/  SHF.R.U32.HI R3, RZ, R7.reuse, R2 ;  /* 0x00000007ff037219 */ /* 0x080fe20000011602 */
[----:B------:R-:W-:Y:S01]  /*15d80*/  IMAD.MOV.U32 R2, RZ, RZ, R15 ;  /* 0x000000ffff027224 */ /* 0x000fe200078e000f */
[----:B------:R-:W-:Y:S01]  /*15d90*/  SHF.L.U32 R16, R4, R7, RZ ;  /* 0x0000000704107219 */ /* 0x000fe200000006ff */
[----:B------:R-:W0:Y:S01]  /*15da0*/  LDC R24, c[0x0][0x638] ;  /* 0x00018e00ff187b82 */ /* 0x000e220000000800 */
[----:B------:R-:W-:-:S07]  /*15db0*/  LOP3.LUT R26, RZ, R8, RZ, 0x33, !PT ;  /* 0x00000008ff1a7212 */ /* 0x000fce00078e33ff */
[----:B------:R-:W0:Y:S01]  /*15dc0*/  LDC R25, c[0x0][0x610] ;  /* 0x00018400ff197b82 */ /* 0x000e220000000800 */
[----:B---34-:R-:W-:Y:S05]  /*15dd0*/  @!P0 BRA `(.L_x_545) ;  /* 0x0000000000288947 */ /* 0x018fea0003800000 */
        /* <DEDUP_REMOVED lines=10> */
.L_x_545:
[----:B------:R-:W3:Y:S01]  /*15e80*/  LDC R4, c[0x0][0x65c] ;  /* 0x00019700ff047b82 */ /* 0x000ee20000000800 */
[----:B-1----:R-:W-:Y:S01]  /*15e90*/  SHF.R.U64 R3, R2, R20, R3 ;  /* 0x0000001402037219 */ /* 0x002fe20000001203 */
[----:B--2---:R-:W-:Y:S01]  /*15ea0*/  VIADD R5, R18, 0xffffffff ;  /* 0xffffffff12057836 */ /* 0x004fe20000000000 */
[----:B------:R-:W-:Y:S01]  /*15eb0*/  LOP3.LUT R2, R13, R26, RZ, 0xc0, !PT ;  /* 0x0000001a0d027212 */ /* 0x000fe200078ec0ff */
[----:B------:R-:W-:Y:S02]  /*15ec0*/  IMAD.MOV R14, RZ, RZ, -R14 ;  /* 0x000000ffff0e7224 */ /* 0x000fe400078e0a0e */
[----:B------:R-:W-:Y:S01]  /*15ed0*/  IMAD.MOV.U32 R7, RZ, RZ, 0x1 ;  /* 0x00000001ff077424 */ /* 0x000fe200078e00ff */
[----:B------:R-:W-:Y:S01]  /*15ee0*/  LOP3.LUT R10, R10, R5, RZ, 0xc0, !PT ;  /* 0x000000050a0a7212 */ /* 0x000fe200078ec0ff */
[----:B------:R-:W-:Y:S01]  /*15ef0*/  IMAD R2, R16, R3, R2 ;  /* 0x0000000310027224 */ /* 0x000fe200078e0202 */
[----:B---3--:R-:W-:Y:S01]  /*15f00*/  ISETP.NE.AND P0, PT, R4, 0x1, PT ;  /* 0x000000010400780c */ /* 0x008fe20003f05270 */
[----:B------:R-:W-:-:S04]  /*15f10*/  IMAD.MOV R4, RZ, RZ, -R3 ;  /* 0x000000ffff047224 */ /* 0x000fc800078e0a03 */
[----:B0-----:R-:W-:-:S04]  /*15f20*/  IMAD R3, R4, R24, R15 ;  /* 0x0000001804037224 */ /* 0x001fc800078e020f */
[----:B------:R-:W-:Y:S02]  /*15f30*/  IMAD R5, R3, R18, R10 ;  /* 0x0000001203057224 */ /* 0x000fe400078e020a */
[----:B------:R-:W-:Y:S02]  /*15f40*/  IMAD.MOV.U32 R10, RZ, RZ, R12 ;  /* 0x000000ffff0a7224 */ /* 0x000fe400078e000c */
[----:B------:R-:W-:-:S04]  /*15f50*/  @P0 IMAD R21, R19, R14, R6 ;  /* 0x0000000e13150224 */ /* 0x000fc800078e0206 */
[----:B------:R-:W-:-:S05]  /*15f60*/  IMAD R2, R2, R25, R21 ;  /* 0x0000001902027224 */ /* 0x000fca00078e0215 */
[----:B------:R-:W-:Y:S02]  /*15f70*/  SEL R3, R5, R2, !P0 ;  /* 0x0000000205037207 */ /* 0x000fe40004000000 */
[----:B------:R-:W-:-:S07]  /*15f80*/  SEL R2, R2, R5, !P0 ;  /* 0x0000000502027207 */ /* 0x000fce0004000000 */
.L_x_543:
[----:B------:R-:W-:-:S08]  /*15f90*/  NOP ;  /* 0x0000000000007918 */ /* 0x000fd00000000000 */
[----:B------:R-:W0:-:S00]  /*15fa0*/  USETMAXREG.DEALLOC.CTAPOOL 0x18 ;  /* 0x00000018000079c8 */ /* 0x000e0000080e0500 */
[----:B0-----:R-:W-:-:S13]  /*15fb0*/  ISETP.NE.AND P0, PT, R0, RZ, PT ;  /* 0x000000ff0000720c */ /* 0x001fda0003f05270 */
[----:B------:R-:W-:Y:S05]  /*15fc0*/  @P0 EXIT ;  /* 0x000000000000094d */ /* 0x000fea0003800000 */
[----:B------:R-:W-:Y:S01]  /*15fd0*/  LOP3.LUT P0, RZ, R7, 0xff, RZ, 0xc0, !PT ;  /* 0x000000ff07ff7812 */ /* 0x000fe2000780c0ff */
[----:B------:R-:W-:Y:S02]  /*15fe0*/  IMAD.MOV.U32 R0, RZ, RZ, 0x1 ;  /* 0x00000001ff007424 */ /* 0x000fe400078e00ff */
[----:B------:R-:W-:-:S10]  /*15ff0*/  IMAD.MOV.U32 R6, RZ, RZ, RZ ;  /* 0x000000ffff067224 */ /* 0x000fd400078e00ff */
[----:B------:R-:W-:Y:S05]  /*16000*/  @!P0 BRA `(.L_x_546) ;  /* 0x0000000c00508947 */ /* 0x000fea0003800000 */
[----:B------:R-:W0:Y:S01]  /*16010*/  LDC R0, c[0x0][0x28c] ;  /* 0x0000a300ff007b82 */ /* 0x000e220000000800 */
[----:B------:R-:W1:Y:S01]  /*16020*/  S2R R4, SR_TID.X ;  /* 0x0000000000047919 */ /* 0x000e620000002100 */
[----:B------:R-:W-:Y:S01]  /*16030*/  ULDC UR5, c[0x0][0x600] ;  /* 0x0001800000057ab9 */ /* 0x000fe20000000800 */
[----:B------:R-:W-:Y:S01]  /*16040*/  ULDC UR4, c[0x0][0xc] ;  /* 0x0000030000047ab9 */ /* 0x000fe20000000800 */
[----:B------:R-:W-:Y:S01]  /*16050*/  UIADD3 UR16, UR5, -0x1, URZ ;  /* 0xffffffff05107890 */ /* 0x000fe2000fffe03f */
[----:B------:R-:W-:Y:S01]  /*16060*/  BSSY B0, `(.L_x_546) ;  /* 0x00000ce000007945 */ /* 0x000fe20003800000 */
[----:B------:R-:W-:Y:S01]  /*16070*/  ULDC UR6, c[0x0][0x658] ;  /* 0x0001960000067ab9 */ /* 0x000fe20000000800 */
[----:B------:R-:W-:Y:S01]  /*16080*/  ULDC UR5, c[0x0][0x10] ;  /* 0x0000040000057ab9 */ /* 0x000fe20000000800 */
[----:B------:R-:W-:Y:S01]  /*16090*/  UMOV UR7, 0xffffffff ;  /* 0xffffffff00077882 */ /* 0x000fe20000000000 */
[----:B------:R-:W-:Y:S01]  /*160a0*/  UMOV UR8, 0x1 ;  /* 0x0000000100087882 */ /* 0x000fe20000000000 */
[----:B------:R-:W-:Y:S01]  /*160b0*/  UIMAD.WIDE.U32 UR4, UR4, UR5, URZ ;  /* 0x00000005040472a5 */ /* 0x000fe2000f8e003f */
[----:B------:R-:W-:Y:S01]  /*160c0*/  IMAD.MOV.U32 R11, RZ, RZ, 0x1 ;  /* 0x00000001ff0b7424 */ /* 0x000fe200078e00ff */
[----:B------:R-:W-:Y:S01]  /*160d0*/  USHF.L.U32 UR7, UR7, UR6, URZ ;  /* 0x0000000607077299 */ /* 0x000fe2000800063f */
[----:B------:R-:W-:Y:S01]  /*160e0*/  LOP3.LUT R8, R17, 0x2, RZ, 0xfc, !PT ;  /* 0x0000000211087812 */ /* 0x000fe200078efcff */
[----:B------:R-:W-:Y:S01]  /*160f0*/  USHF.L.U32 UR18, UR8, UR6, URZ ;  /* 0x0000000608127299 */ /* 0x000fe2000800063f */
[----:B------:R-:W-:Y:S01]  /*16100*/  IMAD.MOV.U32 R6, RZ, RZ, RZ ;  /* 0x000000ffff067224 */ /* 0x000fe200078e00ff */
[----:B------:R-:W-:Y:S01]  /*16110*/  ULOP3.LUT UR17, URZ, UR7, URZ, 0x33, !UPT ;  /* 0x000000073f117292 */ /* 0x000fe2000f8e333f */
[----:B------:R-:W-:Y:S01]  /*16120*/  ULDC UR6, c[0x0][0x14] ;  /* 0x0000050000067ab9 */ /* 0x000fe20000000800 */
[----:B------:R-:W-:Y:S01]  /*16130*/  ULDC.64 UR22, c[0x0][0x198] ;  /* 0x0000660000167ab9 */ /* 0x000fe20000000a00 */
[----:B------:R-:W-:-:S02]  /*16140*/  UIMAD.WIDE.U32 UR20, UR4, UR6, URZ ;  /* 0x00000006041472a5 */ /* 0x000fc4000f8e003f */
[----:B------:R-:W-:Y:S01]  /*16150*/  UIMAD UR13, UR5, UR6, URZ ;  /* 0x00000006050d72a4 */ /* 0x000fe2000f8e023f */
[----:B0-----:R-:W-:-:S03]  /*16160*/  VIADD R0, R0, 0x1f ;  /* 0x0000001f00007836 */ /* 0x001fc60000000000 */
[----:B------:R-:W-:Y:S02]  /*16170*/  UIADD3 UR13, UR21, UR13, URZ ;  /* 0x0000000d150d7290 */ /* 0x000fe4000fffe03f */
[----:B------:R-:W-:-:S04]  /*16180*/  SHF.R.S32.HI R5, RZ, 0x1f, R0 ;  /* 0x0000001fff057819 */ /* 0x000fc80000011400 */
[----:B------:R-:W-:Y:S01]  /*16190*/  LEA.HI R5, R5, R0, RZ, 0x5 ;  /* 0x0000000005057211 */ /* 0x000fe200078f28ff */
[----:B------:R-:W-:Y:S01]  /*161a0*/  IMAD.MOV.U32 R0, RZ, RZ, 0x1 ;  /* 0x00000001ff007424 */ /* 0x000fe200078e00ff */
[C---:B-1----:R-:W-:Y:S02]  /*161b0*/  LOP3.LUT P2, RZ, R4.reuse, 0x7f, RZ, 0xc0, !PT ;  /* 0x0000007f04ff7812 */ /* 0x042fe4000784c0ff */
[----:B------:R-:W-:Y:S02]  /*161c0*/  SHF.R.S32.HI R7, RZ, 0x5, R5 ;  /* 0x00000005ff077819 */ /* 0x000fe40000011405 */
[----:B------:R-:W-:-:S03]  /*161d0*/  LOP3.LUT P0, RZ, R4, 0x1f, RZ, 0xc0, !PT ;  /* 0x0000001f04ff7812 */ /* 0x000fc6000780c0ff */
[----:B------:R-:W-:Y:S01]  /*161e0*/  VIADD R16, R7, 0x1 ;  /* 0x0000000107107836 */ /* 0x000fe20000000000 */
[----:B------:R-:W-:-:S13]  /*161f0*/  PLOP3.LUT P0, PT, P0, P2, PT, 0x8a, 0x0 ;  /* 0x000000000000781c */ /* 0x000fda0000705172 */
.L_x_558:
[----:B------:R-:W-:-:S03]  /*16200*/  UMOV UR4, 0xffffffff ;  /* 0xffffffff00047882 */ /* 0x000fc60000000000 */
[----:B------:R-:W-:Y:S05]  /*16210*/  BRA.DIV UR4, `(.L_x_547) ;  /* 0x0000000e04dc7947 */ /* 0x000fea000b800000 */
[----:B------:R-:W-:-:S13]  /*16220*/  ELECT P6, URZ, PT ;  /* 0x00000000003f782f */ /* 0x000fda00038c0000 */
.L_x_570:
[----:B------:R-:W0:Y:S01]  /*16230*/  LDC R4, c[0x0][0x28c] ;  /* 0x0000a300ff047b82 */ /* 0x000e220000000800 */
[----:B------:R-:W-:Y:S01]  /*16240*/  BSSY B1, `(.L_x_548) ;  /* 0x0000037000017945 */ /* 0x000fe20003800000 */
[----:B0-----:R-:W-:-:S13]  /*16250*/  ISETP.LT.OR P6, PT, R4, 0x1, !P6 ;  /* 0x000000010400780c */ /* 0x001fda00077c1670 */
[----:B------:R-:W-:Y:S05]  /*16260*/  @P6 BRA `(.L_x_549) ;  /* 0x0000000000d06947 */ /* 0x000fea0003800000 */
[----:B------:R-:W-:Y:S02]  /*16270*/  IMAD.SHL.U32 R3, R3, 0x200, RZ ;  /* 0x0000020003037824 */ /* 0x000fe400078e00ff */
[----:B------:R-:W-:Y:S02]  /*16280*/  IMAD.SHL.U32 R2, R2, 0x80, RZ ;  /* 0x0000008002027824 */ /* 0x000fe400078e00ff */
[----:B------:R-:W-:Y:S02]  /*16290*/  IMAD.MOV.U32 R14, RZ, RZ, RZ ;  /* 0x000000ffff0e7224 */ /* 0x000fe400078e00ff */
[----:B------:R-:W-:Y:S02]  /*162a0*/  IMAD.MOV.U32 R4, RZ, RZ, R16 ;  /* 0x000000ffff047224 */ /* 0x000fe400078e0010 */
[----:B------:R-:W-:Y:S02]  /*162b0*/  IMAD.MOV.U32 R5, RZ, RZ, R0 ;  /* 0x000000ffff057224 */ /* 0x000fe400078e0000 */
[----:B------:R-:W-:-:S07]  /*162c0*/  IMAD.MOV.U32 R9, RZ, RZ, R6 ;  /* 0x000000ffff097224 */ /* 0x000fce00078e0006 */
.L_x_553:
[----:B------:R-:W0:Y:S01]  /*162d0*/  S2R R13, SR_CgaCtaId ;  /* 0x00000000000d7919 */ /* 0x000e220000008800 */
[----:B------:R-:W-:Y:S02]  /*162e0*/  MOV R12, 0x400 ;  /* 0x00000400000c7802 */ /* 0x000fe40000000f00 */
[----:B------:R-:W-:Y:S02]  /*162f0*/  SHF.L.U32 R18, R5, 0x1f, RZ ;  /* 0x0000001f05127819 */ /* 0x000fe400000006ff */
[----:B0-----:R-:W-:-:S05]  /*16300*/  LEA R12, R13, R12, 0x18 ;  /* 0x0000000c0d0c7211 */ /* 0x001fca00078ec0ff */
[----:B------:R-:W-:-:S04]  /*16310*/  IMAD R13, R9, 0x8, R12 ;  /* 0x00000008090d7824 */ /* 0x000fc800078e020c */
[----:B------:R-:W0:Y:S02]  /*16320*/  SYNCS.PHASECHK.TRANS64.TRYWAIT P1, [R13+URZ+0x28], R18 ;  /* 0x000028120d0075a7 */ /* 0x000e24000802017f */
[----:B0-----:R-:W-:Y:S05]  /*16330*/  @!P1 BRA `(.L_x_550) ;  /* 0x0000000c00b49947 */ /* 0x001fea0003800000 */
.L_x_571:
[----:B0-----:R-:W0:Y:S01]  /*16340*/  @!P2 LDC R18, c[0x0][0x500] ;  /* 0x00014000ff12ab82 */ /* 0x001e220000000800 */
[----:B------:R-:W-:-:S04]  /*16350*/  PRMT R15, R8, 0x9910, RZ ;  /* 0x00009910080f7816 */ /* 0x000fc800000000ff */
[----:B------:R-:W-:Y:S01]  /*16360*/  ISETP.NE.AND P1, PT, R15, 0x2, PT ;  /* 0x000000020f00780c */ /* 0x000fe20003f25270 */
[----:B0-----:R0:W-:-:S12]  /*16370*/  @!P2 SYNCS.ARRIVE.TRANS64 RZ, [R13+URZ], R18 ;  /* 0x000000120dffa9a7 */ /* 0x0011d8000800003f */
[----:B------:R-:W-:Y:S05]  /*16380*/  @P1 BRA `(.L_x_551) ;  /* 0x0000000000041947 */ /* 0x000fea0003800000 */
[----:B------:R-:W-:Y:S01]  /*16390*/  BPT.TRAP 0x1 ;  /* 0x000000040000795c */ /* 0x000fe20000300000 */
.L_x_551:
[----:B------:R-:W-:Y:S05]  /*163a0*/  @P0 BRA `(.L_x_552) ;  /* 0x0000000000040947 */ /* 0x000fea0003800000 */
[----:B------:R-:W-:Y:S01]  /*163b0*/  BPT.TRAP 0x1 ;  /* 0x000000040000795c */ /* 0x000fe20000300000 */
.L_x_552:
[----:B------:R-:W-:Y:S01]  /*163c0*/  R2UR UR9, R13 ;  /* 0x000000000d0972ca */ /* 0x000fe200000e0000 */
[C-C-:B0-----:R-:W-:Y:S01]  /*163d0*/  IMAD R13, R9.reuse, 0x2000, R12.reuse ;  /* 0x00002000090d7824 */ /* 0x141fe200078e020c */
[----:B------:R-:W-:Y:S01]  /*163e0*/  UIADD3 UR4, UP0, UR22, 0xf0, URZ ;  /* 0x000000f016047890 */ /* 0x000fe2000ff1e03f */
[----:B------:R-:W-:Y:S01]  /*163f0*/  IMAD R12, R9, 0x8000, R12 ;  /* 0x00008000090c7824 */ /* 0x000fe200078e020c */
[----:B------:R-:W-:Y:S01]  /*16400*/  R2UR UR11, R2 ;  /* 0x00000000020b72ca */ /* 0x000fe200000e0000 */
[----:B------:R-:W-:Y:S01]  /*16410*/  VIADD R4, R4, 0xffffffff ;  /* 0xffffffff04047836 */ /* 0x000fe20000000000 */
[----:B------:R-:W-:Y:S01]  /*16420*/  R2UR UR5, R13 ;  /* 0x000000000d0572ca */ /* 0x000fe200000e0000 */
[----:B------:R-:W-:Y:S01]  /*16430*/  UIADD3 UR24, UP1, UR22, 0x1f0, URZ ;  /* 0x000001f016187890 */ /* 0x000fe2000ff3e03f */
[----:B------:R-:W-:Y:S01]  /*16440*/  R2UR UR8, R12 ;  /* 0x000000000c0872ca */ /* 0x000fe200000e0000 */
[----:B------:R-:W-:Y:S01]  /*16450*/  VIADD R9, R9, 0x1 ;  /* 0x0000000109097836 */ /* 0x000fe20000000000 */
[----:B------:R-:W-:Y:S01]  /*16460*/  R2UR UR10, R14 ;  /* 0x000000000e0a72ca */ /* 0x000fe200000e0000 */
[----:B------:R-:W-:Y:S01]  /*16470*/  UIADD3.X UR25, URZ, UR23, URZ, UP1, !UPT ;  /* 0x000000173f197290 */ /* 0x000fe20008ffe43f */
[----:B------:R-:W-:Y:S01]  /*16480*/  R2UR UR12, R10 ;  /* 0x000000000a0c72ca */ /* 0x000fe200000e0000 */
[----:B------:R-:W-:Y:S01]  /*16490*/  UMOV UR6, 0x0 ;  /* 0x0000000000067882 */ /* 0x000fe20000000000 */
[----:B------:R-:W-:Y:S01]  /*164a0*/  R2UR UR19, R3 ;  /* 0x00000000031372ca */ /* 0x000fe200000e0000 */
[----:B------:R-:W-:Y:S01]  /*164b0*/  UMOV UR7, 0x10000000 ;  /* 0x1000000000077882 */ /* 0x000fe20000000000 */
[----:B------:R-:W-:Y:S01]  /*164c0*/  ISETP.GT.AND P3, PT, R4, 0x1, PT ;  /* 0x000000010400780c */ /* 0x000fe20003f64270 */
[----:B------:R-:W-:Y:S01]  /*164d0*/  VIADD R14, R14, 0x20 ;  /* 0x000000200e0e7836 */ /* 0x000fe20000000000 */
[----:B------:R-:W-:Y:S01]  /*164e0*/  ISETP.NE.AND P1, PT, R9, 0x5, PT ;  /* 0x000000050900780c */ /* 0x000fe20003f25270 */
[----:B------:R-:W-:-:S02]  /*164f0*/  UIADD3 UR14, UR5, 0x100, URZ ;  /* 0x00000100050e7890 */ /* 0x000fc4000fffe03f */
[----:B------:R-:W-:Y:S01]  /*16500*/  UIADD3.X UR5, URZ, UR23, URZ, UP0, !UPT ;  /* 0x000000173f057290 */ /* 0x000fe200087fe43f */
[----:B------:R-:W-:Y:S01]  /*16510*/  SEL R12, RZ, 0x1, P1 ;  /* 0x00000001ff0c7807 */ /* 0x000fe20000800000 */
[----:B------:R-:W-:Y:S01]  /*16520*/  UIADD3 UR15, UR8, 0xa100, URZ ;  /* 0x0000a100080f7890 */ /* 0x000fe2000fffe03f */
[----:B------:R-:W-:Y:S02]  /*16530*/  SEL R9, R9, RZ, P1 ;  /* 0x000000ff09097207 */ /* 0x000fe40000800000 */
[----:B------:R-:W-:Y:S01]  /*16540*/  UMOV UR8, UR14 ;  /* 0x0000000e00087c82 */ /* 0x000fe20008000000 */
[----:B------:R-:W-:-:S03]  /*16550*/  LOP3.LUT R5, R5, R12, RZ, 0x3c, !PT ;  /* 0x0000000c05057212 */ /* 0x000fc600078e3cff */
[----:B------:R0:W-:Y:S02]  /*16560*/  UTMALDG.3D [UR8], [UR4], desc[UR6] ;  /* 0x00000608040075b4 */ /* 0x0001e40008011000 */
[----:B0-----:R-:W-:Y:S01]  /*16570*/  UMOV UR8, UR15 ;  /* 0x0000000f00087c82 */ /* 0x001fe20008000000 */
[----:B------:R-:W-:Y:S02]  /*16580*/  UMOV UR11, UR19 ;  /* 0x00000013000b7c82 */ /* 0x000fe40008000000 */
[----:B------:R0:W-:Y:S02]  /*16590*/  UTMALDG.3D [UR8], [UR24], desc[UR6] ;  /* 0x00000608180075b4 */ /* 0x0001e40008011000 */
[----:B0-----:R-:W-:Y:S05]  /*165a0*/  @P3 BRA `(.L_x_553) ;  /* 0xfffffffc00483947 */ /* 0x001fea000383ffff */
.L_x_549:
[----:B------:R-:W-:Y:S05]  /*165b0*/  BSYNC B1 ;  /* 0x0000000000017941 */ /* 0x000fea0003800000 */
.L_x_548:
[----:B------:R-:W2:Y:S01]  /*165c0*/  LDL.LU R15, [R1+0x200] ;  /* 0x00020000010f7983 */ /* 0x000ea20000300800 */
[----:B------:R-:W-:Y:S01]  /*165d0*/  LOP3.LUT P1, RZ, R11, 0xff, RZ, 0xc0, !PT ;  /* 0x000000ff0bff7812 */ /* 0x000fe2000782c0ff */
[C---:B------:R-:W-:Y:S01]  /*165e0*/  IMAD.IADD R6, R7.reuse, 0x1, R6 ;  /* 0x0000000107067824 */ /* 0x040fe200078e0206 */
[----:B------:R-:W-:Y:S01]  /*165f0*/  ULDC.64 UR4, c[0x0][0x650] ;  /* 0x0001940000047ab9 */ /* 0x000fe20000000a00 */
[----:B------:R-:W3:Y:S01]  /*16600*/  LDL.LU R12, [R1+0x204] ;  /* 0x00020400010c7983 */ /* 0x000ee20000300800 */
[----:B------:R-:W-:Y:S01]  /*16610*/  ISETP.GE.U32.AND P3, PT, R7, 0x5, PT ;  /* 0x000000050700780c */ /* 0x000fe20003f66070 */
[----:B------:R-:W-:Y:S01]  /*16620*/  BSSY B1, `(.L_x_554) ;  /* 0x000006f000017945 */ /* 0x000fe20003800000 */
[----:B------:R-:W-:Y:S01]  /*16630*/  IMAD.MOV.U32 R10, RZ, RZ, -0x1 ;  /* 0xffffffffff0a7424 */ /* 0x000fe200078e00ff */
[----:B------:R-:W-:Y:S02]  /*16640*/  PRMT R4, RZ, 0x7610, R4 ;  /* 0x00007610ff047816 */ /* 0x000fe40000000004 */
[----:B------:R-:W-:-:S04]  /*16650*/  PRMT R11, RZ, 0x7610, R11 ;  /* 0x00007610ff0b7816 */ /* 0x000fc8000000000b */
[----:B------:R-:W0:Y:S01]  /*16660*/  @P1 S2R R3, SR_CgaCtaId ;  /* 0x0000000000031919 */ /* 0x000e220000008800 */
[----:B------:R-:W-:-:S04]  /*16670*/  @P1 MOV R2, 0x400 ;  /* 0x0000040000021802 */ /* 0x000fc80000000f00 */
[----:B0-----:R-:W-:-:S04]  /*16680*/  @P1 LEA R2, R3, R2, 0x18 ;  /* 0x0000000203021211 */ /* 0x001fc800078ec0ff */
[----:B------:R0:W-:Y:S01]  /*16690*/  @P1 SYNCS.ARRIVE.TRANS64.A1T0 RZ, [R2+URZ+0x68], RZ ;  /* 0x000068ff02ff19a7 */ /* 0x0001e2000810003f */
[----:B------:R-:W-:-:S04]  /*166a0*/  ISETP.GT.U32.AND P1, PT, R6, 0x4, PT ;  /* 0x000000040600780c */ /* 0x000fc80003f24070 */
[----:B------:R-:W-:Y:S01]  /*166b0*/  ISETP.LT.U32.AND P1, PT, R7, 0x5, P1 ;  /* 0x000000050700780c */ /* 0x000fe20000f21070 */
[----:B0-----:R-:W-:-:S04]  /*166c0*/  IMAD.WIDE.U32 R2, R6, -0x33333333, RZ ;  /* 0xcccccccd06027825 */ /* 0x001fc800078e00ff */
[----:B------:R-:W-:Y:S01]  /*166d0*/  IMAD.MOV.U32 R2, RZ, RZ, -0x1 ;  /* 0xffffffffff027424 */ /* 0x000fe200078e00ff */
[----:B------:R-:W-:Y:S02]  /*166e0*/  SHF.R.U32.HI R5, RZ, 0x2, R3 ;  /* 0x00000002ff057819 */ /* 0x000fe40000011603 */
[----:B------:R-:W-:-:S03]  /*166f0*/  SEL R3, RZ, 0x1, !P1 ;  /* 0x00000001ff037807 */ /* 0x000fc60004800000 */
[----:B------:R-:W-:Y:S01]  /*16700*/  IMAD R6, R5, -0x5, R6 ;  /* 0xfffffffb05067824 */ /* 0x000fe200078e0206 */
[----:B------:R-:W-:Y:S01]  /*16710*/  LOP3.LUT R0, R0, R3, RZ, 0x3c, !PT ;  /* 0x0000000300007212 */ /* 0x000fe200078e3cff */
[----:B------:R-:W-:-:S03]  /*16720*/  IMAD.MOV.U32 R3, RZ, RZ, -0x1 ;  /* 0xffffffffff037424 */ /* 0x000fc600078e00ff */
[----:B------:R-:W-:Y:S02]  /*16730*/  @P3 LOP3.LUT R0, R0, 0x1, R5, 0x78, !PT ;  /* 0x0000000100003812 */ /* 0x000fe400078e7805 */
[----:B---3--:R-:W-:-:S04]  /*16740*/  IADD3 R12, P1, R12, UR20, RZ ;  /* 0x000000140c0c7c10 */ /* 0x008fc8000ff3e0ff */
[----:B--2---:R-:W-:Y:S01]  /*16750*/  IADD3.X R15, R15, UR13, RZ, P1, !PT ;  /* 0x0000000d0f0f7c10 */ /* 0x004fe20008ffe4ff */
[----:B------:R0:W-:Y:S01]  /*16760*/  STL [R1+0x204], R12 ;  /* 0x0002040c01007387 */ /* 0x0001e20000100800 */
[----:B------:R-:W-:-:S03]  /*16770*/  ISETP.GE.U32.AND P1, PT, R12, UR4, PT ;  /* 0x000000040c007c0c */ /* 0x000fc6000bf26070 */
[----:B------:R0:W-:Y:S01]  /*16780*/  STL [R1+0x200], R15 ;  /* 0x0002000f01007387 */ /* 0x0001e20000100800 */
[----:B------:R-:W-:-:S13]  /*16790*/  ISETP.GE.U32.AND.EX P1, PT, R15, UR5, PT, P1 ;  /* 0x000000050f007c0c */ /* 0x000fda000bf26110 */
[----:B0-----:R-:W-:Y:S05]  /*167a0*/  @P1 BRA `(.L_x_555) ;  /* 0x0000000400581947 */ /* 0x001fea0003800000 */
[----:B------:R-:W0:Y:S01]  /*167b0*/  S2R R9, SR_CTAID.X ;  /* 0x0000000000097919 */ /* 0x000e220000002500 */
[----:B------:R-:W1:Y:S01]  /*167c0*/  LDC R18, c[0x0][0x65c] ;  /* 0x00019700ff127b82 */ /* 0x000e620000000800 */
[----:B------:R-:W-:Y:S01]  /*167d0*/  ULDC UR4, c[0x0][0x150] ;  /* 0x0000540000047ab9 */ /* 0x000fe20000000800 */
[----:B------:R-:W-:Y:S01]  /*167e0*/  ULDC UR7, c[0x0][0x630] ;  /* 0x00018c0000077ab9 */ /* 0x000fe20000000800 */
[----:B------:R-:W2:Y:S05]  /*167f0*/  S2R R2, SR_CTAID.Y ;  /* 0x0000000000027919 */ /* 0x000eaa0000002600 */
[----:B------:R-:W3:Y:S08]  /*16800*/  LDC R4, c[0x0][0x144] ;  /* 0x00005100ff047b82 */ /* 0x000ef00000000800 */
[----:B------:R-:W4:Y:S01]  /*16810*/  LDC R13, c[0x0][0x148] ;  /* 0x00005200ff0d7b82 */ /* 0x000f220000000800 */
[----:B-1----:R-:W-:-:S02]  /*16820*/  ISETP.NE.AND P4, PT, R18, 0x1, PT ;  /* 0x000000011200780c */ /* 0x002fc40003f85270 */
[----:B0-----:R-:W-:Y:S02]  /*16830*/  I2FP.F32.U32 R3, R9 ;  /* 0x0000000900037245 */ /* 0x001fe40000201000 */
[----:B--2---:R-:W-:-:S03]  /*16840*/  I2FP.F32.U32 R5, R2 ;  /* 0x0000000200057245 */ /* 0x004fc60000201000 */
[----:B------:R-:W-:Y:S01]  /*16850*/  FMUL R3, R3, UR4 ;  /* 0x0000000403037c20 */ /* 0x000fe20008400000 */
[----:B------:R-:W-:Y:S02]  /*16860*/  ULDC UR4, c[0x0][0x154] ;  /* 0x0000550000047ab9 */ /* 0x000fe40000000800 */
[----:B------:R-:W-:Y:S01]  /*16870*/  FMUL R10, R5, UR4 ;  /* 0x00000004050a7c20 */ /* 0x000fe20008400000 */
[----:B------:R-:W-:Y:S02]  /*16880*/  ULDC.64 UR4, c[0x0][0x628] ;  /* 0x00018a0000047ab9 */ /* 0x000fe40000000a00 */
[----:B------:R-:W0:Y:S01]  /*16890*/  F2I.U32.TRUNC.NTZ R3, R3 ;  /* 0x0000000300037305 */ /* 0x000e22000020f000 */
[----:B------:R-:W-:-:S04]  /*168a0*/  ISETP.NE.U32.AND P1, PT, RZ, UR4, PT ;  /* 0x00000004ff007c0c */ /* 0x000fc8000bf25070 */
[----:B------:R-:W-:-:S03]  /*168b0*/  ISETP.NE.AND.EX P1, PT, RZ, UR5, PT, P1 ;  /* 0x00000005ff007c0c */ /* 0x000fc6000bf25310 */
[----:B------:R-:W1:Y:S01]  /*168c0*/  F2I.U32.TRUNC.NTZ R10, R10 ;  /* 0x0000000a000a7305 */ /* 0x000e62000020f000 */
[----:B0-----:R-:W-:Y:S02]  /*168d0*/  IMAD.MOV R5, RZ, RZ, -R3 ;  /* 0x000000ffff057224 */ /* 0x001fe400078e0a03 */
[----:B------:R-:W-:Y:S02]  /*168e0*/  IMAD.MOV.U32 R3, RZ, RZ, R15 ;  /* 0x000000ffff037224 */ /* 0x000fe400078e000f */
[----:B---3--:R-:W-:Y:S02]  /*168f0*/  IMAD R9, R4, R5, R9 ;  /* 0x0000000504097224 */ /* 0x008fe400078e0209 */
[----:B-1----:R-:W-:-:S04]  /*16900*/  IMAD.MOV R4, RZ, RZ, -R10 ;  /* 0x000000ffff047224 */ /* 0x002fc800078e0a0a */
[----:B----4-:R-:W-:Y:S02]  /*16910*/  @P4 IMAD R9, R13, R4, R2 ;  /* 0x000000040d094224 */ /* 0x010fe400078e0202 */
[----:B------:R-:W-:Y:S01]  /*16920*/  IMAD.MOV.U32 R2, RZ, RZ, R12 ;  /* 0x000000ffff027224 */ /* 0x000fe200078e000c */
[----:B------:R-:W-:Y:S06]  /*16930*/  @!P1 BRA `(.L_x_556) ;  /* 0x0000000000289947 */ /* 0x000fec0003800000 */
[----:B------:R-:W-:Y:S02]  /*16940*/  ULDC UR6, c[0x0][0x634] ;  /* 0x00018d0000067ab9 */ /* 0x000fe40000000800 */
[----:B------:R-:W-:-:S05]  /*16950*/  IADD3 R3, P1, R12, UR6, RZ ;  /* 0x000000060c037c10 */ /* 0x000fca000ff3e0ff */
[----:B------:R-:W-:-:S04]  /*16960*/  IMAD.X R13, RZ, RZ, R15, P1 ;  /* 0x000000ffff0d7224 */ /* 0x000fc800008e060f */
[----:B------:R-:W-:-:S04]  /*16970*/  IMAD.WIDE.U32 R4, R13, UR4, RZ ;  /* 0x000000040d047c25 */ /* 0x000fc8000f8e00ff */
[----:B------:R-:W-:-:S04]  /*16980*/  IMAD.WIDE.U32 R4, P1, R3, UR5, R4 ;  /* 0x0000000503047c25 */ /* 0x000fc8000f820004 */
[----:B------:R-:W-:-:S04]  /*16990*/  IMAD.WIDE.U32 R2, R3, UR4, RZ ;  /* 0x0000000403027c25 */ /* 0x000fc8000f8e00ff */
[----:B------:R-:W-:Y:S01]  /*169a0*/  IMAD.MOV.U32 R2, RZ, RZ, R5 ;  /* 0x000000ffff027224 */ /* 0x000fe200078e0005 */
[----:B------:R-:W-:Y:S01]  /*169b0*/  IADD3 RZ, P3, R3, R4, RZ ;  /* 0x0000000403ff7210 */ /* 0x000fe20007f7e0ff */
[----:B------:R-:W-:-:S04]  /*169c0*/  IMAD.X R3, RZ, RZ, RZ, P1 ;  /* 0x000000ffff037224 */ /* 0x000fc800008e06ff */
[----:B------:R-:W-:-:S08]  /*169d0*/  IMAD.WIDE.U32.X R2, R13, UR5, R2, P3 ;  /* 0x000000050d027c25 */ /* 0x000fd000098e0402 */
.L_x_556:
[--C-:B------:R-:W-:Y:S01]  /*169e0*/  SHF.R.U64 R10, R2, UR7, R3.reuse ;  /* 0x00000007020a7c19 */ /* 0x100fe20008001203 */
[----:B------:R-:W-:Y:S01]  /*169f0*/  ULDC.64 UR4, c[0x0][0x620] ;  /* 0x0001880000047ab9 */ /* 0x000fe20000000a00 */
[----:B------:R-:W-:Y:S01]  /*16a00*/  SHF.R.U32.HI R2, RZ, UR7, R3 ;  /* 0x00000007ff027c19 */ /* 0x000fe20008011603 */
[----:B------:R-:W-:Y:S01]  /*16a10*/  IMAD.MOV.U32 R3, RZ, RZ, R15 ;  /* 0x000000ffff037224 */ /* 0x000fe200078e000f */
[----:B------:R-:W-:Y:S01]  /*16a20*/  IADD3 R13, P1, RZ, -R10, RZ ;  /* 0x8000000aff0d7210 */ /* 0x000fe20007f3e0ff */
[----:B------:R-:W-:-:S04]  /*16a30*/  ULDC.64 UR6, c[0x0][0x640] ;  /* 0x0001900000067ab9 */ /* 0x000fc80000000a00 */
[----:B------:R-:W-:Y:S01]  /*16a40*/  IMAD.X R2, RZ, RZ, ~R2, P1 ;  /* 0x000000ffff027224 */ /* 0x000fe200008e0e02 */
[----:B------:R-:W-:-:S03]  /*16a50*/  ISETP.NE.U32.AND P1, PT, RZ, UR6, PT ;  /* 0x00000006ff007c0c */ /* 0x000fc6000bf25070 */
[----:B------:R-:W-:Y:S01]  /*16a60*/  IMAD R2, R2, UR4, RZ ;  /* 0x0000000402027c24 */ /* 0x000fe2000f8e02ff */
[----:B------:R-:W-:-:S03]  /*16a70*/  ISETP.NE.AND.EX P1, PT, RZ, UR7, PT, P1 ;  /* 0x00000007ff007c0c */ /* 0x000fc6000bf25310 */
[----:B------:R-:W-:Y:S02]  /*16a80*/  IMAD R5, R13, UR5, R2 ;  /* 0x000000050d057c24 */ /* 0x000fe4000f8e0202 */
[----:B------:R-:W-:-:S04]  /*16a90*/  IMAD.MOV.U32 R2, RZ, RZ, R12 ;  /* 0x000000ffff027224 */ /* 0x000fc800078e000c */
[----:B------:R-:W-:Y:S01]  /*16aa0*/  IMAD.WIDE.U32 R2, R13, UR4, R2 ;  /* 0x000000040d027c25 */ /* 0x000fe2000f8e0002 */
[----:B------:R-:W-:-:S03]  /*16ab0*/  ULDC UR4, c[0x0][0x618] ;  /* 0x0001860000047ab9 */ /* 0x000fc60000000800 */
[----:B------:R-:W-:-:S05]  /*16ac0*/  IMAD.IADD R3, R3, 0x1, R5 ;  /* 0x0000000103037824 */ /* 0x000fca00078e0205 */
[--C-:B------:R-:W-:Y:S02]  /*16ad0*/  SHF.R.U64 R12, R2, UR4, R3.reuse ;  /* 0x00000004020c7c19 */ /* 0x100fe40008001203 */
[----:B------:R-:W-:Y:S01]  /*16ae0*/  SHF.R.U32.HI R3, RZ, UR4, R3 ;  /* 0x00000004ff037c19 */ /* 0x000fe20008011603 */
[----:B------:R-:W-:-:S03]  /*16af0*/  ULDC UR4, c[0x0][0x608] ;  /* 0x0001820000047ab9 */ /* 0x000fc60000000800 */
[--C-:B------:R-:W-:Y:S02]  /*16b00*/  SHF.R.U64 R13, R12, UR4, R3.reuse ;  /* 0x000000040c0d7c19 */ /* 0x100fe40008001203 */
[----:B------:R-:W-:Y:S01]  /*16b10*/  SHF.R.U32.HI R2, RZ, UR4, R3 ;  /* 0x00000004ff027c19 */ /* 0x000fe20008011603 */
[----:B------:R-:W-:-:S03]  /*16b20*/  ULDC UR4, c[0x0][0x658] ;  /* 0x0001960000047ab9 */ /* 0x000fc60000000800 */
[--C-:B------:R-:W-:Y:S02]  /*16b30*/  SHF.R.U64 R14, R13, UR4, R2.reuse ;  /* 0x000000040d0e7c19 */ /* 0x100fe40008001202 */
[----:B------:R-:W-:-:S03]  /*16b40*/  SHF.R.U32.HI R15, RZ, UR4, R2 ;  /* 0x00000004ff0f7c19 */ /* 0x000fc60008011602 */
[----:B------:R-:W-:Y:S02]  /*16b50*/  IMAD.MOV.U32 R2, RZ, RZ, R14 ;  /* 0x000000ffff027224 */ /* 0x000fe400078e000e */
        /* <DEDUP_REMOVED lines=12> */
.L_x_557:
[----:B------:R-:W-:Y:S01]  /*16c20*/  ULDC UR4, c[0x0][0x648] ;  /* 0x0001920000047ab9 */ /* 0x000fe20000000800 */
[----:B------:R-:W-:Y:S02]  /*16c30*/  LOP3.LUT R13, R13, UR17, RZ, 0xc0, !PT ;  /* 0x000000110d0d7c12 */ /* 0x000fe4000f8ec0ff */
[----:B------:R-:W-:Y:S01]  /*16c40*/  SHF.R.U64 R2, R2, UR4, R3 ;  /* 0x0000000402027c19 */ /* 0x000fe20008001203 */
[----:B------:R-:W-:-:S04]  /*16c50*/  ULDC UR4, c[0x0][0x638] ;  /* 0x00018e0000047ab9 */ /* 0x000fc80000000800 */
[----:B------:R-:W-:Y:S02]  /*16c60*/  IMAD.MOV R3, RZ, RZ, -R2 ;  /* 0x000000ffff037224 */ /* 0x000fe400078e0a02 */
[----:B------:R-:W-:Y:S02]  /*16c70*/  IMAD R4, R2, UR18, R13 ;  /* 0x0000001202047c24 */ /* 0x000fe4000f8e020d */
[----:B------:R-:W-:Y:S01]  /*16c80*/  IMAD R14, R3, UR4, R14 ;  /* 0x00000004030e7c24 */ /* 0x000fe2000f8e020e */
[----:B------:R-:W-:Y:S01]  /*16c90*/  ULDC UR4, c[0x0][0x610] ;  /* 0x0001840000047ab9 */ /* 0x000fe20000000800 */
[----:B------:R-:W-:Y:S01]  /*16ca0*/  LOP3.LUT R3, R12, UR16, RZ, 0xc0, !PT ;  /* 0x000000100c037c12 */ /* 0x000fe2000f8ec0ff */
[----:B------:R-:W-:Y:S01]  /*16cb0*/  IMAD R9, R4, UR4, R9 ;  /* 0x0000000404097c24 */ /* 0x000fe2000f8e0209 */
[----:B------:R-:W-:Y:S01]  /*16cc0*/  ULDC UR4, c[0x0][0x600] ;  /* 0x0001800000047ab9 */ /* 0x000fe20000000800 */
[----:B------:R-:W-:Y:S02]  /*16cd0*/  IMAD.MOV.U32 R4, RZ, RZ, 0x1 ;  /* 0x00000001ff047424 */ /* 0x000fe400078e00ff */
[----:B------:R-:W-:-:S05]  /*16ce0*/  IMAD R14, R14, UR4, R3 ;  /* 0x000000040e0e7c24 */ /* 0x000fca000f8e0203 */
[----:B------:R-:W-:Y:S02]  /*16cf0*/  SEL R3, R14, R9, !P4 ;  /* 0x000000090e037207 */ /* 0x000fe40006000000 */
[----:B------:R-:W-:-:S07]  /*16d00*/  SEL R2, R9, R14, !P4 ;  /* 0x0000000e09027207 */ /* 0x000fce0006000000 */
.L_x_555:
[----:B------:R-:W-:Y:S05]  /*16d10*/  BSYNC B1 ;  /* 0x0000000000017941 */ /* 0x000fea0003800000 */
.L_x_554:
[----:B------:R-:W-:-:S13]  /*16d20*/  LOP3.LUT P1, RZ, R4, 0xff, RZ, 0xc0, !PT ;  /* 0x000000ff04ff7812 */ /* 0x000fda000782c0ff */
[----:B------:R-:W-:Y:S05]  /*16d30*/  @P1 BRA `(.L_x_558) ;  /* 0xfffffff400301947 */ /* 0x000fea000383ffff */
[----:B------:R-:W-:Y:S05]  /*16d40*/  BSYNC B0 ;  /* 0x0000000000007941 */ /* 0x000fea0003800000 */
.L_x_546:
[----:B------:R-:W-:-:S03]  /*16d50*/  UMOV UR4, 0xffffffff ;  /* 0xffffffff00047882 */ /* 0x000fc60000000000 */
[----:B------:R-:W-:Y:S05]  /*16d60*/  BRA.DIV UR4, `(.L_x_559) ;  /* 0x00000006043c7947 */ /* 0x000fea000b800000 */
[----:B------:R-:W-:-:S13]  /*16d70*/  ELECT P6, URZ, PT ;  /* 0x00000000003f782f */ /* 0x000fda00038c0000 */
.L_x_574:
[----:B------:R-:W-:Y:S04]  /*16d80*/  BSSY B0, `(.L_x_560) ;  /* 0x0000034000007945 */ /* 0x000fe80003800000 */
[----:B------:R-:W-:Y:S05]  /*16d90*/  @!P6 BRA `(.L_x_561) ;  /* 0x0000000000c8e947 */ /* 0x000fea0003800000 */
[----:B------:R-:W-:-:S04]  /*16da0*/  LOP3.LUT R17, R17, 0x2, RZ, 0xfc, !PT ;  /* 0x0000000211117812 */ /* 0x000fc800078efcff */
[----:B------:R-:W-:-:S13]  /*16db0*/  ISETP.NE.AND P0, PT, R17, 0x3, PT ;  /* 0x000000031100780c */ /* 0x000fda0003f05270 */
[----:B------:R-:W-:Y:S05]  /*16dc0*/  @!P0 BRA `(.L_x_562) ;  /* 0x0000000000048947 */ /* 0x000fea0003800000 */
[----:B------:R-:W-:Y:S01]  /*16dd0*/  BPT.TRAP 0x1 ;  /* 0x000000040000795c */ /* 0x000fe20000300000 */
.L_x_562:
[----:B------:R-:W0:Y:S01]  /*16de0*/  S2R R3, SR_CgaCtaId ;  /* 0x0000000000037919 */ /* 0x000e220000008800 */
[----:B------:R-:W-:-:S04]  /*16df0*/  MOV R2, 0x400 ;  /* 0x0000040000027802 */ /* 0x000fc80000000f00 */
[----:B0-----:R-:W-:Y:S02]  /*16e00*/  LEA R3, R3, R2, 0x18 ;  /* 0x0000000203037211 */ /* 0x001fe400078ec0ff */
[----:B------:R-:W-:-:S03]  /*16e10*/  SHF.L.U32 R2, R0, 0x1f, RZ ;  /* 0x0000001f00027819 */ /* 0x000fc600000006ff */
[----:B------:R-:W-:-:S04]  /*16e20*/  VIADD R3, R3, 0x28 ;  /* 0x0000002803037836 */ /* 0x000fc80000000000 */
[----:B------:R-:W-:-:S04]  /*16e30*/  IMAD R5, R6, 0x8, R3 ;  /* 0x0000000806057824 */ /* 0x000fc800078e0203 */
[----:B------:R-:W0:Y:S02]  /*16e40*/  SYNCS.PHASECHK.TRANS64.TRYWAIT P0, [R5+URZ], R2 ;  /* 0x00000002050075a7 */ /* 0x000e24000800017f */
[----:B0-----:R-:W-:Y:S05]  /*16e50*/  @!P0 BRA `(.L_x_563) ;  /* 0x0000000400208947 */ /* 0x001fea0003800000 */
.L_x_575:
[----:B------:R-:W-:-:S05]  /*16e60*/  VIADD R6, R6, 0x1 ;  /* 0x0000000106067836 */ /* 0x000fca0000000000 */
[----:B------:R-:W-:-:S04]  /*16e70*/  ISETP.NE.AND P0, PT, R6, 0x5, PT ;  /* 0x000000050600780c */ /* 0x000fc80003f05270 */
[----:B0-----:R-:W-:Y:S02]  /*16e80*/  SEL R5, RZ, 0x1, P0 ;  /* 0x00000001ff057807 */ /* 0x001fe40000000000 */
[----:B------:R-:W-:Y:S02]  /*16e90*/  SEL R6, R6, RZ, P0 ;  /* 0x000000ff06067207 */ /* 0x000fe40000000000 */
[----:B------:R-:W-:-:S03]  /*16ea0*/  LOP3.LUT R5, R0, R5, RZ, 0x3c, !PT ;  /* 0x0000000500057212 */ /* 0x000fc600078e3cff */
[----:B------:R-:W-:Y:S01]  /*16eb0*/  IMAD R7, R6, 0x8, R3 ;  /* 0x0000000806077824 */ /* 0x000fe200078e0203 */
[----:B------:R-:W-:-:S04]  /*16ec0*/  SHF.L.U32 R0, R5, 0x1f, RZ ;  /* 0x0000001f05007819 */ /* 0x000fc800000006ff */
[----:B------:R-:W0:Y:S02]  /*16ed0*/  SYNCS.PHASECHK.TRANS64.TRYWAIT P0, [R7+URZ], R0 ;  /* 0x00000000070075a7 */ /* 0x000e24000800017f */
[----:B0-----:R-:W-:Y:S05]  /*16ee0*/  @!P0 BRA `(.L_x_564) ;  /* 0x0000000400108947 */ /* 0x001fea0003800000 */
.L_x_576:
[----:B0-----:R-:W-:-:S05]  /*16ef0*/  VIADD R0, R6, 0x1 ;  /* 0x0000000106007836 */ /* 0x001fca0000000000 */
[----:B------:R-:W-:-:S04]  /*16f00*/  ISETP.NE.AND P0, PT, R0, 0x5, PT ;  /* 0x000000050000780c */ /* 0x000fc80003f05270 */
[----:B------:R-:W-:Y:S02]  /*16f10*/  SEL R2, RZ, 0x1, P0 ;  /* 0x00000001ff027807 */ /* 0x000fe40000000000 */
[----:B------:R-:W-:Y:S02]  /*16f20*/  SEL R4, R0, RZ, P0 ;  /* 0x000000ff00047207 */ /* 0x000fe40000000000 */
[----:B------:R-:W-:-:S03]  /*16f30*/  LOP3.LUT R5, R5, R2, RZ, 0x3c, !PT ;  /* 0x0000000205057212 */ /* 0x000fc600078e3cff */
[----:B------:R-:W-:Y:S01]  /*16f40*/  IMAD R7, R4, 0x8, R3 ;  /* 0x0000000804077824 */ /* 0x000fe200078e0203 */
[----:B------:R-:W-:-:S04]  /*16f50*/  SHF.L.U32 R0, R5, 0x1f, RZ ;  /* 0x0000001f05007819 */ /* 0x000fc800000006ff */
[----:B------:R-:W0:Y:S02]  /*16f60*/  SYNCS.PHASECHK.TRANS64.TRYWAIT P0, [R7+URZ], R0 ;  /* 0x00000000070075a7 */ /* 0x000e24000800017f */
[----:B0-----:R-:W-:Y:S05]  /*16f70*/  @!P0 BRA `(.L_x_565) ;  /* 0x0000000400008947 */ /* 0x001fea0003800000 */
.L_x_577:
        /* <DEDUP_REMOVED lines=9> */
.L_x_578:
[----:B0-----:R-:W-:-:S05]  /*17010*/  VIADD R0, R4, 0x1 ;  /* 0x0000000104007836 */ /* 0x001fca0000000000 */
[----:B------:R-:W-:-:S04]  /*17020*/  ISETP.NE.AND P0, PT, R0, 0x5, PT ;  /* 0x000000050000780c */ /* 0x000fc80003f05270 */
[----:B------:R-:W-:Y:S02]  /*17030*/  SEL R2, RZ, 0x1, P0 ;  /* 0x00000001ff027807 */ /* 0x000fe40000000000 */
[----:B------:R-:W-:Y:S02]  /*17040*/  SEL R0, R0, RZ, P0 ;  /* 0x000000ff00007207 */ /* 0x000fe40000000000 */
[----:B------:R-:W-:-:S03]  /*17050*/  LOP3.LUT R2, R5, R2, RZ, 0x3c, !PT ;  /* 0x0000000205027212 */ /* 0x000fc600078e3cff */
[----:B------:R-:W-:Y:S01]  /*17060*/  IMAD R3, R0, 0x8, R3 ;  /* 0x0000000800037824 */ /* 0x000fe200078e0203 */
[----:B------:R-:W-:-:S07]  /*17070*/  SHF.L.U32 R0, R2, 0x1f, RZ ;  /* 0x0000001f02007819 */ /* 0x000fce00000006ff */
.L_x_567:
[----:B0-----:R0:W1:Y:S02]  /*17080*/  SYNCS.PHASECHK.TRANS64.TRYWAIT P0, [R3+URZ], R0 ;  /* 0x00000000030075a7 */ /* 0x001064000800017f */
[----:B-1----:R-:W-:Y:S05]  /*17090*/  @!P0 NANOSLEEP.SYNCS 0x989680 ;  /* 0x009896800000895d */ /* 0x002fea0003900000 */
[----:B------:R-:W1:Y:S02]  /*170a0*/  @!P0 SYNCS.PHASECHK.TRANS64 P0, [R3+URZ], R0 ;  /* 0x00000000030085a7 */ /* 0x000e64000800007f */
[----:B-1----:R-:W-:Y:S05]  /*170b0*/  @!P0 BRA `(.L_x_567) ;  /* 0xfffffffc00f08947 */ /* 0x002fea000383ffff */
.L_x_561:
[----:B------:R-:W-:Y:S05]  /*170c0*/  BSYNC B0 ;  /* 0x0000000000007941 */ /* 0x000fea0003800000 */
.L_x_560:
[----:B------:R-:W-:Y:S05]  /*170d0*/  EXIT ;  /* 0x000000000000794d */ /* 0x000fea0003800000 */
.L_x_17:
[----:B-1----:R1:W4:Y:S02]  /*170e0*/  SYNCS.PHASECHK.TRANS64.TRYWAIT P1, [R3+URZ], R0 ;  /* 0x00000000030075a7 */ /* 0x002324000802017f */
[----:B----4-:R-:W-:Y:S05]  /*170f0*/  @!P1 NANOSLEEP.SYNCS 0x989680 ;  /* 0x009896800000995d */ /* 0x010fea0003900000 */
[----:B------:R-:W4:Y:S02]  /*17100*/  @!P1 SYNCS.PHASECHK.TRANS64 P1, [R3+URZ], R0 ;  /* 0x00000000030095a7 */ /* 0x000f24000802007f */
[----:B----4-:R-:W-:Y:S05]  /*17110*/  @!P1 BRA `(.L_x_17) ;  /* 0xfffffffc00f09947 */ /* 0x010fea000383ffff */
[----:B------:R-:W-:Y:S05]  /*17120*/  BRA `(.L_x_16) ;  /* 0xfffffea0005c7947 */ /* 0x000fea000383ffff */
.L_x_22:
[----:B-1----:R-:W-:-:S04]  /*17130*/  IMAD.U32 R5, RZ, RZ, UR8 ;  /* 0x00000008ff057e24 */ /* 0x002fc8000f8e00ff */
[----:B------:R1:W2:Y:S03]  /*17140*/  SYNCS.PHASECHK.TRANS64.TRYWAIT P1, [R5+URZ], R4 ;  /* 0x00000004050075a7 */ /* 0x0002a6000802017f */
[----:B--2---:R-:W-:Y:S05]  /*17150*/  @!P1 NANOSLEEP.SYNCS 0x989680 ;  /* 0x009896800000995d */ /* 0x004fea0003900000 */
[----:B------:R-:W2:Y:S02]  /*17160*/  @!P1 SYNCS.PHASECHK.TRANS64 P1, [R5+URZ], R4 ;  /* 0x00000004050095a7 */ /* 0x000ea4000802007f */
[----:B--2---:R-:W-:Y:S05]  /*17170*/  @!P1 BRA `(.L_x_22) ;  /* 0xfffffffc00ec9947 */ /* 0x004fea000383ffff */
[----:B------:R-:W-:Y:S05]  /*17180*/  BRA `(.L_x_21) ;  /* 0xfffffeb400a87947 */ /* 0x000fea000383ffff */
.L_x_547:
[----:B------:R-:W-:Y:S01]  /*17190*/  BSSY B1, `(.L_x_568) ;  /* 0x0000006000017945 */ /* 0x000fe20003800000 */
[----:B------:R-:W-:-:S07]  /*171a0*/  IMAD.MOV.U32 R15, RZ, RZ, -0x1 ;  /* 0xffffffffff0f7424 */ /* 0x000fce00078e00ff */
[----:B------:R-:W-:Y:S05]  /*171b0*/  WARPSYNC.COLLECTIVE R15, `(.L_x_569) ;  /* 0x000000000f0c7348 */ /* 0x000fea0003c00000 */
[----:B------:R-:W-:Y:S02]  /*171c0*/  ELECT P6, UR62, PT ;  /* 0x00000000003e782f */ /* 0x000fe400038c0000 */
[----:B------:R-:W-:Y:S01]  /*171d0*/  MOV R14, UR62 ;  /* 0x0000003e000e7c02 */ /* 0x000fe20008000f00 */
[----:B------:R-:W-:Y:S10]  /*171e0*/  ENDCOLLECTIVE ;  /* 0x000000000000791b */ /* 0x000ff40003800000 */
.L_x_569:
[----:B------:R-:W-:Y:S05]  /*171f0*/  BSYNC B1 ;  /* 0x0000000000017941 */ /* 0x000fea0003800000 */
.L_x_568:
[----:B------:R-:W-:Y:S05]  /*17200*/  BRA `(.L_x_570) ;  /* 0xfffffff000087947 */ /* 0x000fea000383ffff */
.L_x_550:
[----:B0-----:R0:W1:Y:S02]  /*17210*/  SYNCS.PHASECHK.TRANS64.TRYWAIT P1, [R13+URZ+0x28], R18 ;  /* 0x000028120d0075a7 */ /* 0x001064000802017f */
[----:B-1----:R-:W-:Y:S05]  /*17220*/  @!P1 NANOSLEEP.SYNCS 0x989680 ;  /* 0x009896800000995d */ /* 0x002fea0003900000 */
[----:B------:R-:W1:Y:S02]  /*17230*/  @!P1 SYNCS.PHASECHK.TRANS64 P1, [R13+URZ+0x28], R18 ;  /* 0x000028120d0095a7 */ /* 0x000e64000802007f */
[----:B-1----:R-:W-:Y:S05]  /*17240*/  @!P1 BRA `(.L_x_550) ;  /* 0xfffffffc00f09947 */ /* 0x002fea000383ffff */
[----:B------:R-:W-:Y:S05]  /*17250*/  BRA `(.L_x_571) ;  /* 0xfffffff000387947 */ /* 0x000fea000383ffff */
.L_x_559:
[----:B------:R-:W-:Y:S01]  /*17260*/  BSSY B0, `(.L_x_572) ;  /* 0x0000006000007945 */ /* 0x000fe20003800000 */
[----:B------:R-:W-:-:S07]  /*17270*/  IMAD.MOV.U32 R15, RZ, RZ, -0x1 ;  /* 0xffffffffff0f7424 */ /* 0x000fce00078e00ff */
[----:B------:R-:W-:Y:S05]  /*17280*/  WARPSYNC.COLLECTIVE R15, `(.L_x_573) ;  /* 0x000000000f0c7348 */ /* 0x000fea0003c00000 */
[----:B------:R-:W-:Y:S02]  /*17290*/  ELECT P6, UR62, PT ;  /* 0x00000000003e782f */ /* 0x000fe400038c0000 */
[----:B------:R-:W-:Y:S01]  /*172a0*/  MOV R14, UR62 ;  /* 0x0000003e000e7c02 */ /* 0x000fe20008000f00 */
[----:B------:R-:W-:Y:S10]  /*172b0*/  ENDCOLLECTIVE ;  /* 0x000000000000791b */ /* 0x000ff40003800000 */
.L_x_573:
[----:B------:R-:W-:Y:S05]  /*172c0*/  BSYNC B0 ;  /* 0x0000000000007941 */ /* 0x000fea0003800000 */
.L_x_572:
[----:B------:R-:W-:Y:S05]  /*172d0*/  BRA `(.L_x_574) ;  /* 0xfffffff800a87947 */ /* 0x000fea000383ffff */
.L_x_563:
[----:B0-----:R0:W1:Y:S02]  /*172e0*/  SYNCS.PHASECHK.TRANS64.TRYWAIT P0, [R5+URZ], R2 ;  /* 0x00000002050075a7 */ /* 0x001064000800017f */
[----:B-1----:R-:W-:Y:S05]  /*172f0*/  @!P0 NANOSLEEP.SYNCS 0x989680 ;  /* 0x009896800000895d */ /* 0x002fea0003900000 */
[----:B------:R-:W1:Y:S02]  /*17300*/  @!P0 SYNCS.PHASECHK.TRANS64 P0, [R5+URZ], R2 ;  /* 0x00000002050085a7 */ /* 0x000e64000800007f */
[----:B-1----:R-:W-:Y:S05]  /*17310*/  @!P0 BRA `(.L_x_563) ;  /* 0xfffffffc00f08947 */ /* 0x002fea000383ffff */
[----:B------:R-:W-:Y:S05]  /*17320*/  BRA `(.L_x_575) ;  /* 0xfffffff800cc7947 */ /* 0x000fea000383ffff */
.L_x_564:
[----:B0-----:R0:W1:Y:S02]  /*17330*/  SYNCS.PHASECHK.TRANS64.TRYWAIT P0, [R7+URZ], R0 ;  /* 0x00000000070075a7 */ /* 0x001064000800017f */
[----:B-1----:R-:W-:Y:S05]  /*17340*/  @!P0 NANOSLEEP.SYNCS 0x989680 ;  /* 0x009896800000895d */ /* 0x002fea0003900000 */
[----:B------:R-:W1:Y:S02]  /*17350*/  @!P0 SYNCS.PHASECHK.TRANS64 P0, [R7+URZ], R0 ;  /* 0x00000000070085a7 */ /* 0x000e64000800007f */
[----:B-1----:R-:W-:Y:S05]  /*17360*/  @!P0 BRA `(.L_x_564) ;  /* 0xfffffffc00f08947 */ /* 0x002fea000383ffff */
[----:B------:R-:W-:Y:S05]  /*17370*/  BRA `(.L_x_576) ;  /* 0xfffffff800dc7947 */ /* 0x000fea000383ffff */
.L_x_565:
[----:B0-----:R0:W1:Y:S02]  /*17380*/  SYNCS.PHASECHK.TRANS64.TRYWAIT P0, [R7+URZ], R0 ;  /* 0x00000000070075a7 */ /* 0x001064000800017f */
[----:B-1----:R-:W-:Y:S05]  /*17390*/  @!P0 NANOSLEEP.SYNCS 0x989680 ;  /* 0x009896800000895d */ /* 0x002fea0003900000 */
[----:B------:R-:W1:Y:S02]  /*173a0*/  @!P0 SYNCS.PHASECHK.TRANS64 P0, [R7+URZ], R0 ;  /* 0x00000000070085a7 */ /* 0x000e64000800007f */
[----:B-1----:R-:W-:Y:S05]  /*173b0*/  @!P0 BRA `(.L_x_565) ;  /* 0xfffffffc00f08947 */ /* 0x002fea000383ffff */
[----:B------:R-:W-:Y:S05]  /*173c0*/  BRA `(.L_x_577) ;  /* 0xfffffff800ec7947 */ /* 0x000fea000383ffff */
.L_x_566:
[----:B0-----:R0:W1:Y:S02]  /*173d0*/  SYNCS.PHASECHK.TRANS64.TRYWAIT P0, [R7+URZ], R0 ;  /* 0x00000000070075a7 */ /* 0x001064000800017f */
[----:B-1----:R-:W-:Y:S05]  /*173e0*/  @!P0 NANOSLEEP.SYNCS 0x989680 ;  /* 0x009896800000895d */ /* 0x002fea0003900000 */
[----:B------:R-:W1:Y:S02]  /*173f0*/  @!P0 SYNCS.PHASECHK.TRANS64 P0, [R7+URZ], R0 ;  /* 0x00000000070085a7 */ /* 0x000e64000800007f */
[----:B-1----:R-:W-:Y:S05]  /*17400*/  @!P0 BRA `(.L_x_566) ;  /* 0xfffffffc00f08947 */ /* 0x002fea000383ffff */
[----:B------:R-:W-:Y:S05]  /*17410*/  BRA `(.L_x_578) ;  /* 0xfffffff800fc7947 */ /* 0x000fea000383ffff */
.L_x_579:
[----:B------:R-:W-:-:S00]  /*17420*/  BRA `(.L_x_579) ;  /* 0xfffffffc00fc7947 */ /* 0x000fc0000383ffff */
[----:B------:R-:W-:-:S00]  /*17430*/  NOP ;  /* 0x0000000000007918 */ /* 0x000fc00000000000 */
        /* <DEDUP_REMOVED lines=12> */
.L_x_580:


//--------------------- .nv.global.init           --------------------------
	.section	.nv.global.init,"aw",@progbits
.nv.global.init:
	.type		$str$22,@object
	.size		$str$22,($str$23 - $str$22)
$str$22:
        /*0000*/ 	.byte	0x6b, 0x5f, 0x74, 0x69, 0x6c, 0x65, 0x5f, 0x63, 0x6f, 0x75, 0x6e, 0x74, 0x20, 0x3e, 0x3d, 0x20
        /*0010*/ 	.byte	0x31, 0x00
	.type		$str$23,@object
	.size		$str$23,(__unnamed_1 - $str$23)
$str$23:
        /*0012*/ 	.byte	0x2f, 0x74, 0x6d, 0x70, 0x2f, 0x63, 0x75, 0x74, 0x6c, 0x61, 0x73, 0x73, 0x5f, 0x73, 0x77, 0x65
        /*0022*/ 	.byte	0x65, 0x70, 0x5f, 0x73, 0x72, 0x63, 0x2f, 0x69, 0x6e, 0x63, 0x6c, 0x75, 0x64, 0x65, 0x2f, 0x63
        /*0032*/ 	.byte	0x75, 0x74, 0x6c, 0x61, 0x73, 0x73, 0x2f, 0x67, 0x65, 0x6d, 0x6d, 0x2f, 0x63, 0x6f, 0x6c, 0x6c
        /*0042*/ 	.byte	0x65, 0x63, 0x74, 0x69, 0x76, 0x65, 0x2f, 0x73, 0x6d, 0x39, 0x30, 0x5f, 0x6d, 0x6d, 0x61, 0x5f
        /*0052*/ 	.byte	0x74, 0x6d, 0x61, 0x5f, 0x67, 0x6d, 0x6d, 0x61, 0x5f, 0x73, 0x73, 0x5f, 0x77, 0x61, 0x72, 0x70
        /*0062*/ 	.byte	0x73, 0x70, 0x65, 0x63, 0x69, 0x61, 0x6c, 0x69, 0x7a, 0x65, 0x64, 0x2e, 0x68, 0x70, 0x70, 0x00
	.type		__unnamed_1,@object
	.size		__unnamed_1,(.L_0 - __unnamed_1)
__unnamed_1:
        /* <DEDUP_REMOVED lines=181> */
        /*0bc2*/ 	.byte	0x65, 0x6e, 0x74, 0x69, 0x74, 0x79, 0x5d, 0x00
.L_0:


//--------------------- .nv.shared._ZN7cutlass13device_kernelINS_4gemm6kernel13GemmUniversalIN4cute5tupleIJiiiiEEENS1_10collective13CollectiveMmaINS1_34MainloopSm90TmaGmmaWarpSpecializedILi5ENS5_IJNS4_1CILi1EEESB_SB_EEENS1_35KernelTmaWarpSpecializedCooperativeEEENS5_IJNSA_ILi128EEENSA_ILi512EEENSA_ILi32EEEEEENS_10bfloat16_tENS5_IJlSB_lEEESJ_SK_NS4_8TiledMMAINS4_8MMA_AtomIJNS4_4SM904GMMA28MMA_64x256x16_F32BF16BF16_SSILNSO_5MajorE0ELSQ_0ELNSO_7ScaleInE1ELSR_1EEEEEENS4_6LayoutINS5_IJNSA_ILi2EEESB_SB_EEENS5_IJSB_NSA_ILi0EEESX_EEEEENS5_IJNS4_10UnderscoreES10_S10_EEEEENS4_13SM90_TMA_LOADENS4_14ComposedLayoutINS4_7SwizzleILi2ELi4ELi3EEENS4_18smem_ptr_flag_bitsILi16EEENSU_INS5_IJNSA_ILi8EEESH_EEENS5_IJSH_SB_EEEEEEEvNS4_8identityES13_S1D_vS1E_EENS_8epilogue10collective6detail29Sm90TmaWarpSpecializedAdapterINS1H_15DefaultEpilogueISJ_SK_SK_NS1G_6thread17LinearCombinationISJ_Li1EffLNS1L_9ScaleType4KindE0ELNS_15FloatRoundStyleE2ESJ_EENS1_15EpilogueDefaultEEEEEvvEEEEvNT_6ParamsE --------------------------
	.section	.nv.shared._ZN7cutlass13device_kernelINS_4gemm6kernel13GemmUniversalIN4cute5tupleIJiiiiEEENS1_10collective13CollectiveMmaINS1_34MainloopSm90TmaGmmaWarpSpecializedILi5ENS5_IJNS4_1CILi1EEESB_SB_EEENS1_35KernelTmaWarpSpecializedCooperativeEEENS5_IJNSA_ILi128EEENSA_ILi512EEENSA_ILi32EEEEEENS_10bfloat16_tENS5_IJlSB_lEEESJ_SK_NS4_8TiledMMAINS4_8MMA_AtomIJNS4_4SM904GMMA28MMA_64x256x16_F32BF16BF16_SSILNSO_5MajorE0ELSQ_0ELNSO_7ScaleInE1ELSR_1EEEEEENS4_6LayoutINS5_IJNSA_ILi2EEESB_SB_EEENS5_IJSB_NSA_ILi0EEESX_EEEEENS5_IJNS4_10UnderscoreES10_S10_EEEEENS4_13SM90_TMA_LOADENS4_14ComposedLayoutINS4_7SwizzleILi2ELi4ELi3EEENS4_18smem_ptr_flag_bitsILi16EEENSU_INS5_IJNSA_ILi8EEESH_EEENS5_IJSH_SB_EEEEEEEvNS4_8identityES13_S1D_vS1E_EENS_8epilogue10collective6detail29Sm90TmaWarpSpecializedAdapterINS1H_15DefaultEpilogueISJ_SK_SK_NS1G_6thread17LinearCombinationISJ_Li1EffLNS1L_9ScaleType4KindE0ELNS_15FloatRoundStyleE2ESJ_EENS1_15EpilogueDefaultEEEEEvvEEEEvNT_6ParamsE,"aw",@nobits
	.sectionflags	@""
	.align	16
	.zero		1024


//--------------------- .nv.shared.reserved.0     --------------------------
	.section	.nv.shared.reserved.0,"aw",@nobits
	.weak		__nv_reservedSMEM_offset_0_alias
	.size		__nv_reservedSMEM_offset_0_alias, 0, 0
	.other		__nv_reservedSMEM_offset_0_alias,@"STO_CUDA_RESERVED_SHARED STV_DEFAULT"
__nv_reservedSMEM_offset_0_alias:
	.zero		0


//--------------------- .nv.global                --------------------------
	.section	.nv.global,"aw",@nobits
.nv.global:
	.type		_ZN39_INTERNAL_7ea0449a_4_k_cu_953c4f83_54524cute1_E,@object
	.size		_ZN39_INTERNAL_7ea0449a_4_k_cu_953c4f83_54524cute1_E,(_ZN39_INTERNAL_7ea0449a_4_k_cu_953c4f83_54524cuda3std3__45__cpo6cbeginE - _ZN39_INTERNAL_7ea0449a_4_k_cu_953c4f83_54524cute1_E)
_ZN39_INTERNAL_7ea0449a_4_k_cu_953c4f83_54524cute1_E:
	.zero		1
	.type		_ZN39_INTERNAL_7ea0449a_4_k_cu_953c4f83_54524cuda3std3__45__cpo6cbeginE,@object
	.size		_ZN39_INTERNAL_7ea0449a_4_k_cu_953c4f83_54524cuda3std3__45__cpo6cbeginE,(_ZN39_INTERNAL_7ea0449a_4_k_cu_953c4f83_54524cuda3std3__48in_placeE - _ZN39_INTERNAL_7ea0449a_4_k_cu_953c4f83_54524cuda3std3__45__cpo6cbeginE)
_ZN39_INTERNAL_7ea0449a_4_k_cu_953c4f83_54524cuda3std3__45__cpo6cbeginE:
	.zero		1
	.type		_ZN39_INTERNAL_7ea0449a_4_k_cu_953c4f83_54524cuda3std3__48in_placeE,@object
	.size		_ZN39_INTERNAL_7ea0449a_4_k_cu_953c4f83_54524cuda3std3__48in_placeE,(_ZN39_INTERNAL_7ea0449a_4_k_cu_953c4f83_54524cuda3std6ranges3__45__cpo9iter_moveE - _ZN39_INTERNAL_7ea0449a_4_k_cu_953c4f83_54524cuda3std3__48in_placeE)
_ZN39_INTERNAL_7ea0449a_4_k_cu_953c4f83_54524cuda3std3__48in_placeE:
	.zero		1
	.type		_ZN39_INTERNAL_7ea0449a_4_k_cu_953c4f83_54524cuda3std6ranges3__45__cpo9iter_moveE,@object
	.size		_ZN39_INTERNAL_7ea0449a_4_k_cu_953c4f83_54524cuda3std6ranges3__45__cpo9iter_moveE,(_ZN39_INTERNAL_7ea0449a_4_k_cu_953c4f83_54524cuda3std3__45__cpo5beginE - _ZN39_INTERNAL_7ea0449a_4_k_cu_953c4f83_54524cuda3std6ranges3__45__cpo9iter_moveE)
_ZN39_INTERNAL_7ea0449a_4_k_cu_953c4f83_54524cuda3std6ranges3__45__cpo9iter_moveE:
	.zero		1
	.type		_ZN39_INTERNAL_7ea0449a_4_k_cu_953c4f83_54524cuda3std3__45__cpo5beginE,@object
	.size		_ZN39_INTERNAL_7ea0449a_4_k_cu_953c4f83_54524cuda3std3__45__cpo5beginE,(_ZN39_INTERNAL_7ea0449a_4_k_cu_953c4f83_54524cuda3std3__441_GLOBAL__N__7ea0449a_4_k_cu_953c4f83_54526ignoreE - _ZN39_INTERNAL_7ea0449a_4_k_cu_953c4f83_54524cuda3std3__45__cpo5beginE)
_ZN39_INTERNAL_7ea0449a_4_k_cu_953c4f83_54524cuda3std3__45__cpo5beginE:
	.zero		1
	.type		_ZN39_INTERNAL_7ea0449a_4_k_cu_953c4f83_54524cuda3std3__441_GLOBAL__N__7ea0449a_4_k_cu_953c4f83_54526ignoreE,@object
	.size		_ZN39_INTERNAL_7ea0449a_4_k_cu_953c4f83_54524cuda3std3__441_GLOBAL__N__7ea0449a_4_k_cu_953c4f83_54526ignoreE,(_ZN39_INTERNAL_7ea0449a_4_k_cu_953c4f83_54524cute7productE - _ZN39_INTERNAL_7ea0449a_4_k_cu_953c4f83_54524cuda3std3__441_GLOBAL__N__7ea0449a_4_k_cu_953c4f83_54526ignoreE)
_ZN39_INTERNAL_7ea0449a_4_k_cu_953c4f83_54524cuda3std3__441_GLOBAL__N__7ea0449a_4_k_cu_953c4f83_54526ignoreE:
	.zero		1
	.type		_ZN39_INTERNAL_7ea0449a_4_k_cu_953c4f83_54524cute7productE,@object
	.size		_ZN39_INTERNAL_7ea0449a_4_k_cu_953c4f83_54524cute7productE,(_ZN39_INTERNAL_7ea0449a_4_k_cu_953c4f83_54524cuda3std3__45__cpo3endE - _ZN39_INTERNAL_7ea0449a_4_k_cu_953c4f83_54524cute7productE)
_ZN39_INTERNAL_7ea0449a_4_k_cu_953c4f83_54524cute7productE:
	.zero		1
	.type		_ZN39_INTERNAL_7ea0449a_4_k_cu_953c4f83_54524cuda3std3__45__cpo3endE,@object
	.size		_ZN39_INTERNAL_7ea0449a_4_k_cu_953c4f83_54524cuda3std3__45__cpo3endE,(_ZN39_INTERNAL_7ea0449a_4_k_cu_953c4f83_54524cuda3std3__419piecewise_constructE - _ZN39_INTERNAL_7ea0449a_4_k_cu_953c4f83_54524cuda3std3__45__cpo3endE)
_ZN39_INTERNAL_7ea0449a_4_k_cu_953c4f83_54524cuda3std3__45__cpo3endE:
	.zero		1
	.type		_ZN39_INTERNAL_7ea0449a_4_k_cu_953c4f83_54524cuda3std3__419piecewise_constructE,@object
	.size		_ZN39_INTERNAL_7ea0449a_4_k_cu_953c4f83_54524cuda3std3__419piecewise_constructE,(_ZN39_INTERNAL_7ea0449a_4_k_cu_953c4f83_54524cuda3std3__45__cpo4cendE - _ZN39_INTERNAL_7ea0449a_4_k_cu_953c4f83_54524cuda3std3__419piecewise_constructE)
_ZN39_INTERNAL_7ea0449a_4_k_cu_953c4f83_54524cuda3std3__419piecewise_constructE:
	.zero		1
	.type		_ZN39_INTERNAL_7ea0449a_4_k_cu_953c4f83_54524cuda3std3__45__cpo4cendE,@object
	.size		_ZN39_INTERNAL_7ea0449a_4_k_cu_953c4f83_54524cuda3std3__45__cpo4cendE,(_ZN39_INTERNAL_7ea0449a_4_k_cu_953c4f83_54524cuda3std6ranges3__45__cpo4swapE - _ZN39_INTERNAL_7ea0449a_4_k_cu_953c4f83_54524cuda3std3__45__cpo4cendE)
_ZN39_INTERNAL_7ea0449a_4_k_cu_953c4f83_54524cuda3std3__45__cpo4cendE:
	.zero		1
	.type		_ZN39_INTERNAL_7ea0449a_4_k_cu_953c4f83_54524cuda3std6ranges3__45__cpo4swapE,@object
	.size		_ZN39_INTERNAL_7ea0449a_4_k_cu_953c4f83_54524cuda3std6ranges3__45__cpo4swapE,(.L_8 - _ZN39_INTERNAL_7ea0449a_4_k_cu_953c4f83_54524cuda3std6ranges3__45__cpo4swapE)
_ZN39_INTERNAL_7ea0449a_4_k_cu_953c4f83_54524cuda3std6ranges3__45__cpo4swapE:
	.zero		1
.L_8:


//--------------------- .nv.constant0._ZN7cutlass13device_kernelINS_4gemm6kernel13GemmUniversalIN4cute5tupleIJiiiiEEENS1_10collective13CollectiveMmaINS1_34MainloopSm90TmaGmmaWarpSpecializedILi5ENS5_IJNS4_1CILi1EEESB_SB_EEENS1_35KernelTmaWarpSpecializedCooperativeEEENS5_IJNSA_ILi128EEENSA_ILi512EEENSA_ILi32EEEEEENS_10bfloat16_tENS5_IJlSB_lEEESJ_SK_NS4_8TiledMMAINS4_8MMA_AtomIJNS4_4SM904GMMA28MMA_64x256x16_F32BF16BF16_SSILNSO_5MajorE0ELSQ_0ELNSO_7ScaleInE1ELSR_1EEEEEENS4_6LayoutINS5_IJNSA_ILi2EEESB_SB_EEENS5_IJSB_NSA_ILi0EEESX_EEEEENS5_IJNS4_10UnderscoreES10_S10_EEEEENS4_13SM90_TMA_LOADENS4_14ComposedLayoutINS4_7SwizzleILi2ELi4ELi3EEENS4_18smem_ptr_flag_bitsILi16EEENSU_INS5_IJNSA_ILi8EEESH_EEENS5_IJSH_SB_EEEEEEEvNS4_8identityES13_S1D_vS1E_EENS_8epilogue10collective6detail29Sm90TmaWarpSpecializedAdapterINS1H_15DefaultEpilogueISJ_SK_SK_NS1G_6thread17LinearCombinationISJ_Li1EffLNS1L_9ScaleType4KindE0ELNS_15FloatRoundStyleE2ESJ_EENS1_15EpilogueDefaultEEEEEvvEEEEvNT_6ParamsE --------------------------
	.section	.nv.constant0._ZN7cutlass13device_kernelINS_4gemm6kernel13GemmUniversalIN4cute5tupleIJiiiiEEENS1_10collective13CollectiveMmaINS1_34MainloopSm90TmaGmmaWarpSpecializedILi5ENS5_IJNS4_1CILi1EEESB_SB_EEENS1_35KernelTmaWarpSpecializedCooperativeEEENS5_IJNSA_ILi128EEENSA_ILi512EEENSA_ILi32EEEEEENS_10bfloat16_tENS5_IJlSB_lEEESJ_SK_NS4_8TiledMMAINS4_8MMA_AtomIJNS4_4SM904GMMA28MMA_64x256x16_F32BF16BF16_SSILNSO_5MajorE0ELSQ_0ELNSO_7ScaleInE1ELSR_1EEEEEENS4_6LayoutINS5_IJNSA_ILi2EEESB_SB_EEENS5_IJSB_NSA_ILi0EEESX_EEEEENS5_IJNS4_10UnderscoreES10_S10_EEEEENS4_13SM90_TMA_LOADENS4_14ComposedLayoutINS4_7SwizzleILi2ELi4ELi3EEENS4_18smem_ptr_flag_bitsILi16EEENSU_INS5_IJNSA_ILi8EEESH_EEENS5_IJSH_SB_EEEEEEEvNS4_8identityES13_S1D_vS1E_EENS_8epilogue10collective6detail29Sm90TmaWarpSpecializedAdapterINS1H_15DefaultEpilogueISJ_SK_SK_NS1G_6thread17LinearCombinationISJ_Li1EffLNS1L_9ScaleType4KindE0ELNS_15FloatRoundStyleE2ESJ_EENS1_15EpilogueDefaultEEEEEvvEEEEvNT_6ParamsE,"a",@progbits
	.sectionflags	@""
	.align	4
.nv.constant0._ZN7cutlass13device_kernelINS_4gemm6kernel13GemmUniversalIN4cute5tupleIJiiiiEEENS1_10collective13CollectiveMmaINS1_34MainloopSm90TmaGmmaWarpSpecializedILi5ENS5_IJNS4_1CILi1EEESB_SB_EEENS1_35KernelTmaWarpSpecializedCooperativeEEENS5_IJNSA_ILi128EEENSA_ILi512EEENSA_ILi32EEEEEENS_10bfloat16_tENS5_IJlSB_lEEESJ_SK_NS4_8TiledMMAINS4_8MMA_AtomIJNS4_4SM904GMMA28MMA_64x256x16_F32BF16BF16_SSILNSO_5MajorE0ELSQ_0ELNSO_7ScaleInE1ELSR_1EEEEEENS4_6LayoutINS5_IJNSA_ILi2EEESB_SB_EEENS5_IJSB_NSA_ILi0EEESX_EEEEENS5_IJNS4_10UnderscoreES10_S10_EEEEENS4_13SM90_TMA_LOADENS4_14ComposedLayoutINS4_7SwizzleILi2ELi4ELi3EEENS4_18smem_ptr_flag_bitsILi16EEENSU_INS5_IJNSA_ILi8EEESH_EEENS5_IJSH_SB_EEEEEEEvNS4_8identityES13_S1D_vS1E_EENS_8epilogue10collective6detail29Sm90TmaWarpSpecializedAdapterINS1H_15DefaultEpilogueISJ_SK_SK_NS1G_6thread17LinearCombinationISJ_Li1EffLNS1L_9ScaleType4KindE0ELNS_15FloatRoundStyleE2ESJ_EENS1_15EpilogueDefaultEEEEEvvEEEEvNT_6ParamsE:
	.zero		1664


//--------------------- SYMBOLS --------------------------

	.type		.nv.reservedSmem.offset0,@object
	.size		.nv.reservedSmem.offset0,0x4
	.type		__assertfail,@function
